	.headerflags	@"EF_CUDA_TEXMODE_UNIFIED EF_CUDA_64BIT_ADDRESS EF_CUDA_ACCELERATORS EF_CUDA_SM90 EF_CUDA_VIRTUAL_SM(EF_CUDA_SM90)"
	.elftype	@"ET_EXEC"


//--------------------- .nv.info                  --------------------------
	.section	.nv.info,"",@"SHT_CUDA_INFO"
	.align	4


	//----- nvinfo : EIATTR_REGCOUNT
	.align		4
        /*0000*/ 	.byte	0x04, 0x2f
        /*0002*/ 	.short	(.L_1 - .L_0)
	.align		4
.L_0:
        /*0004*/ 	.word	index@(triton_poi_fused_max_pool2d_with_indices_7)
        /*0008*/ 	.word	0x0000005a


	//----- nvinfo : EIATTR_MIN_STACK_SIZE
	.align		4
.L_1:
        /*000c*/ 	.byte	0x04, 0x12
        /*000e*/ 	.short	(.L_3 - .L_2)
	.align		4
.L_2:
        /*0010*/ 	.word	index@(triton_poi_fused_max_pool2d_with_indices_7)
        /*0014*/ 	.word	0x00000000


	//----- nvinfo : EIATTR_FRAME_SIZE
	.align		4
.L_3:
        /*0018*/ 	.byte	0x04, 0x11
        /*001a*/ 	.short	(.L_5 - .L_4)
	.align		4
.L_4:
        /*001c*/ 	.word	index@(triton_poi_fused_max_pool2d_with_indices_7)
        /*0020*/ 	.word	0x00000000


	//----- nvinfo : EIATTR_MIN_STACK_SIZE
	.align		4
.L_5:
        /*0024*/ 	.byte	0x04, 0x12
        /*0026*/ 	.short	(.L_7 - .L_6)
	.align		4
.L_6:
        /*0028*/ 	.word	index@(triton_poi_fused_max_pool2d_with_indices_7)
        /*002c*/ 	.word	0x00000000
.L_7:


//--------------------- .nv.info.triton_poi_fused_max_pool2d_with_indices_7 --------------------------
	.section	.nv.info.triton_poi_fused_max_pool2d_with_indices_7,"",@"SHT_CUDA_INFO"
	.sectionflags	@""
	.align	4


	//----- nvinfo : EIATTR_CUDA_API_VERSION
	.align		4
        /*0000*/ 	.byte	0x04, 0x37
        /*0002*/ 	.short	(.L_9 - .L_8)
.L_8:
        /*0004*/ 	.word	0x0000007c


	//----- nvinfo : EIATTR_KPARAM_INFO
	.align		4
.L_9:
        /*0008*/ 	.byte	0x04, 0x17
        /*000a*/ 	.short	(.L_11 - .L_10)
.L_10:
        /*000c*/ 	.word	0x00000000
        /*0010*/ 	.short	0x0003
        /*0012*/ 	.short	0x0018
        /*0014*/ 	.byte	0x00, 0xf0, 0x11, 0x00


	//----- nvinfo : EIATTR_KPARAM_INFO
	.align		4
.L_11:
        /*0018*/ 	.byte	0x04, 0x17
        /*001a*/ 	.short	(.L_13 - .L_12)
.L_12:
        /*001c*/ 	.word	0x00000000
        /*0020*/ 	.short	0x0002
        /*0022*/ 	.short	0x0010
        /*0024*/ 	.byte	0x00, 0xf4, 0x21, 0x00


	//----- nvinfo : EIATTR_KPARAM_INFO
	.align		4
.L_13:
        /*0028*/ 	.byte	0x04, 0x17
        /*002a*/ 	.short	(.L_15 - .L_14)
.L_14:
        /*002c*/ 	.word	0x00000000
        /*0030*/ 	.short	0x0001
        /*0032*/ 	.short	0x0008
        /*0034*/ 	.byte	0x00, 0xf4, 0x21, 0x00


	//----- nvinfo : EIATTR_KPARAM_INFO
	.align		4
.L_15:
        /*0038*/ 	.byte	0x04, 0x17
        /*003a*/ 	.short	(.L_17 - .L_16)
.L_16:
        /*003c*/ 	.word	0x00000000
        /*0040*/ 	.short	0x0000
        /*0042*/ 	.short	0x0000
        /*0044*/ 	.byte	0x00, 0xf4, 0x21, 0x00


	//----- nvinfo : EIATTR_SPARSE_MMA_MASK
	.align		4
.L_17:
        /*0048*/ 	.byte	0x03, 0x50
        /*004a*/ 	.short	0x0000


	//----- nvinfo : EIATTR_MAXREG_COUNT
	.align		4
        /*004c*/ 	.byte	0x03, 0x1b
        /*004e*/ 	.short	0x00ff


	//----- nvinfo : EIATTR_EXIT_INSTR_OFFSETS
	.align		4
        /*0050*/ 	.byte	0x04, 0x1c
        /*0052*/ 	.short	(.L_19 - .L_18)


	//   ....[0]....
.L_18:
        /*0054*/ 	.word	0x00003ee0


	//   ....[1]....
        /*0058*/ 	.word	0x00003f10


	//----- nvinfo : EIATTR_REQNTID
	.align		4
.L_19:
        /*005c*/ 	.byte	0x04, 0x10
        /*005e*/ 	.short	(.L_21 - .L_20)
.L_20:
        /*0060*/ 	.word	0x00000080
        /*0064*/ 	.word	0x00000001
        /*0068*/ 	.word	0x00000001


	//----- nvinfo : EIATTR_CBANK_PARAM_SIZE
	.align		4
.L_21:
        /*006c*/ 	.byte	0x03, 0x19
        /*006e*/ 	.short	0x001c


	//----- nvinfo : EIATTR_PARAM_CBANK
	.align		4
        /*0070*/ 	.byte	0x04, 0x0a
        /*0072*/ 	.short	(.L_23 - .L_22)
	.align		4
.L_22:
        /*0074*/ 	.word	index@(.nv.constant0.triton_poi_fused_max_pool2d_with_indices_7)
        /*0078*/ 	.short	0x0210
        /*007a*/ 	.short	0x001c


	//----- nvinfo : EIATTR_SW_WAR
	.align		4
.L_23:
        /*007c*/ 	.byte	0x04, 0x36
        /*007e*/ 	.short	(.L_25 - .L_24)
.L_24:
        /*0080*/ 	.word	0x00000008
.L_25:


//--------------------- .nv.callgraph             --------------------------
	.section	.nv.callgraph,"",@"SHT_CUDA_CALLGRAPH"
	.align	4
	.sectionentsize	8
	.align		4
        /*0000*/ 	.word	0x00000000
	.align		4
        /*0004*/ 	.word	0xffffffff
	.align		4
        /*0008*/ 	.word	0x00000000
	.align		4
        /*000c*/ 	.word	0xfffffffe
	.align		4
        /*0010*/ 	.word	0x00000000
	.align		4
        /*0014*/ 	.word	0xfffffffd
	.align		4
        /*0018*/ 	.word	0x00000000
	.align		4
        /*001c*/ 	.word	0xfffffffc


//--------------------- .text.triton_poi_fused_max_pool2d_with_indices_7 --------------------------
	.section	.text.triton_poi_fused_max_pool2d_with_indices_7,"ax",@progbits
	.sectionflags	@"SHF_BARRIERS=1"
	.align	128
        .global         triton_poi_fused_max_pool2d_with_indices_7
        .type           triton_poi_fused_max_pool2d_with_indices_7,@function
        .size           triton_poi_fused_max_pool2d_with_indices_7,(.L_x_1 - triton_poi_fused_max_pool2d_with_indices_7)
        .other          triton_poi_fused_max_pool2d_with_indices_7,@"STO_CUDA_ENTRY STV_DEFAULT"
triton_poi_fused_max_pool2d_with_indices_7:
.text.triton_poi_fused_max_pool2d_with_indices_7:
[----:B------:R-:W0:Y:S01]  /*0000*/  LDC R1, c[0x0][0x28] ;  /* 0x00000a00ff017b82 */ /* 0x000e220000000800 */
[----:B------:R-:W1:Y:S01]  /*0010*/  S2R R7, SR_TID.X ;  /* 0x0000000000077919 */ /* 0x000e620000002100 */
[----:B------:R-:W-:-:S06]  /*0020*/  IMAD.MOV.U32 R2, RZ, RZ, RZ ;  /* 0x000000ffff027224 */ /* 0x000fcc00078e00ff */
[----:B------:R-:W2:Y:S01]  /*0030*/  LDC.64 R48, c[0x0][0x210] ;  /* 0x00008400ff307b82 */ /* 0x000ea20000000a00 */
[----:B------:R-:W-:Y:S01]  /*0040*/  IMAD.MOV.U32 R4, RZ, RZ, RZ ;  /* 0x000000ffff047224 */ /* 0x000fe200078e00ff */
[----:B------:R-:W3:Y:S01]  /*0050*/  S2R R6, SR_CTAID.X ;  /* 0x0000000000067919 */ /* 0x000ee20000002500 */
[----:B------:R-:W-:Y:S01]  /*0060*/  IMAD.MOV.U32 R46, RZ, RZ, RZ ;  /* 0x000000ffff2e7224 */ /* 0x000fe200078e00ff */
[----:B------:R-:W-:Y:S01]  /*0070*/  ULDC.64 UR6, c[0x0][0x208] ;  /* 0x0000820000067ab9 */ /* 0x000fe20000000a00 */
[----:B------:R-:W-:Y:S01]  /*0080*/  IMAD.MOV.U32 R18, RZ, RZ, RZ ;  /* 0x000000ffff127224 */ /* 0x000fe200078e00ff */
[----:B------:R-:W-:Y:S01]  /*0090*/  CS2R R28, SRZ ;  /* 0x00000000001c7805 */ /* 0x000fe2000001ff00 */
[----:B------:R-:W-:Y:S02]  /*00a0*/  IMAD.MOV.U32 R30, RZ, RZ, RZ ;  /* 0x000000ffff1e7224 */ /* 0x000fe400078e00ff */
[----:B------:R-:W-:Y:S02]  /*00b0*/  IMAD.MOV.U32 R67, RZ, RZ, RZ ;  /* 0x000000ffff437224 */ /* 0x000fe400078e00ff */
[----:B------:R-:W-:-:S02]  /*00c0*/  IMAD.MOV.U32 R54, RZ, RZ, RZ ;  /* 0x000000ffff367224 */ /* 0x000fc400078e00ff */
[----:B------:R-:W-:Y:S02]  /*00d0*/  IMAD.MOV.U32 R50, RZ, RZ, RZ ;  /* 0x000000ffff327224 */ /* 0x000fe400078e00ff */
[----:B------:R-:W-:Y:S01]  /*00e0*/  IMAD.MOV.U32 R63, RZ, RZ, RZ ;  /* 0x000000ffff3f7224 */ /* 0x000fe200078e00ff */
[----:B------:R-:W-:Y:S01]  /*00f0*/  CS2R R60, SRZ ;  /* 0x00000000003c7805 */ /* 0x000fe2000001ff00 */
[----:B------:R-:W-:Y:S01]  /*0100*/  IMAD.MOV.U32 R27, RZ, RZ, RZ ;  /* 0x000000ffff1b7224 */ /* 0x000fe200078e00ff */
[----:B------:R-:W4:Y:S01]  /*0110*/  S2UR UR5, SR_CgaCtaId ;  /* 0x00000000000579c3 */ /* 0x000f220000008800 */
[----:B------:R-:W-:Y:S01]  /*0120*/  UMOV UR4, 0x400 ;  /* 0x0000040000047882 */ /* 0x000fe20000000000 */
[----:B------:R-:W-:Y:S01]  /*0130*/  ULDC.64 UR8, c[0x0][0x220] ;  /* 0x0000880000087ab9 */ /* 0x000fe20000000a00 */
[----:B-1----:R-:W-:Y:S02]  /*0140*/  IMAD.SHL.U32 R33, R7, 0x4, RZ ;  /* 0x0000000407217824 */ /* 0x002fe400078e00ff */
[----:B---3--:R-:W-:-:S03]  /*0150*/  IMAD.SHL.U32 R6, R6, 0x400, RZ ;  /* 0x0000040006067824 */ /* 0x008fc600078e00ff */
[----:B------:R-:W-:-:S04]  /*0160*/  LOP3.LUT R33, R33, 0x1fc, RZ, 0xc0, !PT ;  /* 0x000001fc21217812 */ /* 0x000fc800078ec0ff */
[----:B------:R-:W-:Y:S02]  /*0170*/  LOP3.LUT R47, R6, R33, RZ, 0xfc, !PT ;  /* 0x00000021062f7212 */ /* 0x000fe400078efcff */
[----:B------:R-:W-:Y:S02]  /*0180*/  LOP3.LUT R3, R6, 0x1, R33, 0xfe, !PT ;  /* 0x0000000106037812 */ /* 0x000fe400078efe21 */
[----:B------:R-:W-:Y:S01]  /*0190*/  LOP3.LUT R5, R6, 0x2, R33, 0xfe, !PT ;  /* 0x0000000206057812 */ /* 0x000fe200078efe21 */
[C---:B------:R-:W-:Y:S01]  /*01a0*/  IMAD.HI R0, R47.reuse, 0x4325c53f, RZ ;  /* 0x4325c53f2f007827 */ /* 0x040fe200078e02ff */
[----:B------:R-:W-:-:S03]  /*01b0*/  ISETP.GE.AND P3, PT, R47, 0x2b9b00, PT ;  /* 0x002b9b002f00780c */ /* 0x000fc60003f66270 */
[----:B------:R-:W-:Y:S01]  /*01c0*/  IMAD.HI R8, R3, -0x7319a973, R2 ;  /* 0x8ce6568d03087827 */ /* 0x000fe200078e0202 */
[----:B------:R-:W-:-:S03]  /*01d0*/  SHF.R.U32.HI R9, RZ, 0x1f, R0 ;  /* 0x0000001fff097819 */ /* 0x000fc60000011600 */
[----:B------:R-:W-:Y:S01]  /*01e0*/  IMAD.HI R2, R3, 0x4325c53f, RZ ;  /* 0x4325c53f03027827 */ /* 0x000fe200078e02ff */
[----:B------:R-:W-:Y:S02]  /*01f0*/  SHF.R.U32.HI R15, RZ, 0x1f, R8 ;  /* 0x0000001fff0f7819 */ /* 0x000fe40000011608 */
[----:B------:R-:W-:Y:S01]  /*0200*/  LEA.HI.SX32 R9, R0, R9, 0x1c ;  /* 0x0000000900097211 */ /* 0x000fe200078fe2ff */
[C---:B------:R-:W-:Y:S01]  /*0210*/  IMAD.HI R14, R5.reuse, -0x7319a973, R4 ;  /* 0x8ce6568d050e7827 */ /* 0x040fe200078e0204 */
[----:B------:R-:W-:Y:S02]  /*0220*/  SHF.R.U32.HI R11, RZ, 0x1f, R2 ;  /* 0x0000001fff0b7819 */ /* 0x000fe40000011602 */
[----:B------:R-:W-:Y:S01]  /*0230*/  LEA.HI.SX32 R12, R8, R15, 0x15 ;  /* 0x0000000f080c7211 */ /* 0x000fe200078faaff */
[----:B------:R-:W-:Y:S01]  /*0240*/  IMAD.HI R4, R5, 0x4325c53f, RZ ;  /* 0x4325c53f05047827 */ /* 0x000fe200078e02ff */
[----:B------:R-:W-:Y:S02]  /*0250*/  LEA.HI.SX32 R11, R2, R11, 0x1c ;  /* 0x0000000b020b7211 */ /* 0x000fe400078fe2ff */
[----:B------:R-:W-:Y:S01]  /*0260*/  SHF.R.U32.HI R15, RZ, 0x1f, R14 ;  /* 0x0000001fff0f7819 */ /* 0x000fe2000001160e */
[----:B------:R-:W-:Y:S01]  /*0270*/  IMAD.HI R0, R9, 0x4325c53f, RZ ;  /* 0x4325c53f09007827 */ /* 0x000fe200078e02ff */
[----:B------:R-:W-:-:S02]  /*0280*/  SHF.R.U32.HI R13, RZ, 0x1f, R4 ;  /* 0x0000001fff0d7819 */ /* 0x000fc40000011604 */
[----:B------:R-:W-:Y:S01]  /*0290*/  LEA.HI.SX32 R23, R14, R15, 0x15 ;  /* 0x0000000f0e177211 */ /* 0x000fe200078faaff */
[----:B------:R-:W-:Y:S01]  /*02a0*/  IMAD.HI R10, R47, -0x7319a973, R46 ;  /* 0x8ce6568d2f0a7827 */ /* 0x000fe200078e022e */
[----:B------:R-:W-:Y:S02]  /*02b0*/  LEA.HI.SX32 R13, R4, R13, 0x1c ;  /* 0x0000000d040d7211 */ /* 0x000fe400078fe2ff */
[----:B------:R-:W-:Y:S01]  /*02c0*/  SHF.R.U32.HI R15, RZ, 0x1f, R0 ;  /* 0x0000001fff0f7819 */ /* 0x000fe20000011600 */
[----:B------:R-:W-:Y:S01]  /*02d0*/  IMAD.HI R2, R11, 0x4325c53f, RZ ;  /* 0x4325c53f0b027827 */ /* 0x000fe200078e02ff */
[----:B------:R-:W-:Y:S02]  /*02e0*/  SHF.R.U32.HI R19, RZ, 0x1f, R10 ;  /* 0x0000001fff137819 */ /* 0x000fe4000001160a */
[----:B------:R-:W-:Y:S01]  /*02f0*/  LEA.HI.SX32 R0, R0, R15, 0x1c ;  /* 0x0000000f00007211 */ /* 0x000fe200078fe2ff */
[----:B------:R-:W-:Y:S01]  /*0300*/  IMAD.HI R8, R13, 0x4325c53f, RZ ;  /* 0x4325c53f0d087827 */ /* 0x000fe200078e02ff */
[----:B------:R-:W-:-:S02]  /*0310*/  SHF.R.U32.HI R17, RZ, 0x1f, R2 ;  /* 0x0000001fff117819 */ /* 0x000fc40000011602 */
[----:B------:R-:W-:Y:S01]  /*0320*/  LEA.HI.SX32 R21, R10, R19, 0x15 ;  /* 0x000000130a157211 */ /* 0x000fe200078faaff */
[----:B------:R-:W-:Y:S01]  /*0330*/  IMAD R0, R0, -0x3d, R9 ;  /* 0xffffffc300007824 */ /* 0x000fe200078e0209 */
[----:B------:R-:W-:Y:S01]  /*0340*/  LEA.HI.SX32 R4, R2, R17, 0x1c ;  /* 0x0000001102047211 */ /* 0x000fe200078fe2ff */
[----:B------:R-:W-:Y:S01]  /*0350*/  IMAD R2, R11, -0x3d, R3 ;  /* 0xffffffc30b027824 */ /* 0x000fe200078e0203 */
[----:B------:R-:W-:Y:S01]  /*0360*/  SHF.R.U32.HI R19, RZ, 0x1f, R8 ;  /* 0x0000001fff137819 */ /* 0x000fe20000011608 */
[----:B------:R-:W-:Y:S01]  /*0370*/  IMAD R0, R21, 0x3e, R0 ;  /* 0x0000003e15007824 */ /* 0x000fe200078e0200 */
[----:B------:R-:W-:Y:S01]  /*0380*/  CS2R R16, SRZ ;  /* 0x0000000000107805 */ /* 0x000fe2000001ff00 */
[----:B------:R-:W-:Y:S01]  /*0390*/  IMAD R9, R9, -0x3d, R47 ;  /* 0xffffffc309097824 */ /* 0x000fe200078e022f */
[----:B------:R-:W-:Y:S01]  /*03a0*/  LEA.HI.SX32 R8, R8, R19, 0x1c ;  /* 0x0000001308087211 */ /* 0x000fe200078fe2ff */
[----:B------:R-:W-:Y:S01]  /*03b0*/  IMAD R11, R4, -0x3d, R11 ;  /* 0xffffffc3040b7824 */ /* 0x000fe200078e020b */
[----:B------:R-:W-:Y:S01]  /*03c0*/  CS2R R20, SRZ ;  /* 0x0000000000147805 */ /* 0x000fe2000001ff00 */
[----:B------:R-:W-:-:S02]  /*03d0*/  IMAD R9, R0, 0x7c, R9 ;  /* 0x0000007c00097824 */ /* 0x000fc400078e0209 */
[----:B------:R-:W-:Y:S02]  /*03e0*/  IMAD R11, R12, 0x3e, R11 ;  /* 0x0000003e0c0b7824 */ /* 0x000fe400078e020b */
[----:B------:R-:W-:Y:S02]  /*03f0*/  IMAD R8, R8, -0x3d, R13 ;  /* 0xffffffc308087824 */ /* 0x000fe400078e020d */
[----:B------:R-:W-:Y:S02]  /*0400*/  IMAD.SHL.U32 R65, R9, 0x2, RZ ;  /* 0x0000000209417824 */ /* 0x000fe400078e00ff */
[----:B------:R-:W-:Y:S02]  /*0410*/  IMAD R2, R11, 0x7c, R2 ;  /* 0x0000007c0b027824 */ /* 0x000fe400078e0202 */
[----:B------:R-:W-:Y:S02]  /*0420*/  IMAD R4, R13, -0x3d, R5 ;  /* 0xffffffc30d047824 */ /* 0x000fe400078e0205 */
[----:B------:R-:W-:-:S02]  /*0430*/  IMAD R23, R23, 0x3e, R8 ;  /* 0x0000003e17177824 */ /* 0x000fc400078e0208 */
[----:B------:R-:W-:Y:S02]  /*0440*/  VIADD R11, R65, 0x1 ;  /* 0x00000001410b7836 */ /* 0x000fe40000000000 */
[----:B------:R-:W-:Y:S02]  /*0450*/  IMAD.SHL.U32 R85, R2, 0x2, RZ ;  /* 0x0000000202557824 */ /* 0x000fe400078e00ff */
[----:B------:R-:W-:Y:S02]  /*0460*/  IMAD R83, R23, 0x7c, R4 ;  /* 0x0000007c17537824 */ /* 0x000fe400078e0204 */
[----:B------:R-:W-:Y:S02]  /*0470*/  IMAD.MOV.U32 R0, RZ, RZ, RZ ;  /* 0x000000ffff007224 */ /* 0x000fe400078e00ff */
[----:B------:R-:W-:Y:S02]  /*0480*/  IMAD.MOV.U32 R23, RZ, RZ, RZ ;  /* 0x000000ffff177224 */ /* 0x000fe400078e00ff */
[----:B--2---:R-:W-:-:S04]  /*0490*/  IMAD.WIDE R2, R65, 0x4, R48 ;  /* 0x0000000441027825 */ /* 0x004fc800078e0230 */
[--C-:B------:R-:W-:Y:S01]  /*04a0*/  IMAD.WIDE R10, R11, 0x4, R48.reuse ;  /* 0x000000040b0a7825 */ /* 0x100fe200078e0230 */
[----:B------:R-:W2:Y:S03]  /*04b0*/  @!P3 LDG.E.EL R0, desc[UR6][R2.64] ;  /* 0x000000060200b981 */ /* 0x000ea6000c2e1900 */
[----:B------:R-:W-:Y:S01]  /*04c0*/  VIADD R13, R85, 0x1 ;  /* 0x00000001550d7836 */ /* 0x000fe20000000000 */
[----:B------:R-:W2:Y:S01]  /*04d0*/  @!P3 LDG.E.EL R23, desc[UR6][R10.64] ;  /* 0x000000060a17b981 */ /* 0x000ea2000c2e1900 */
[----:B------:R-:W-:Y:S02]  /*04e0*/  IMAD.SHL.U32 R83, R83, 0x2, RZ ;  /* 0x0000000253537824 */ /* 0x000fe400078e00ff */
[----:B------:R-:W-:-:S04]  /*04f0*/  IMAD.WIDE R4, R85, 0x4, R48 ;  /* 0x0000000455047825 */ /* 0x000fc800078e0230 */
[--C-:B------:R-:W-:Y:S01]  /*0500*/  IMAD.WIDE R12, R13, 0x4, R48.reuse ;  /* 0x000000040d0c7825 */ /* 0x100fe200078e0230 */
[----:B------:R1:W3:Y:S03]  /*0510*/  @!P3 LDG.E.EL R16, desc[UR6][R4.64] ;  /* 0x000000060410b981 */ /* 0x0002e6000c2e1900 */
[C---:B------:R-:W-:Y:S01]  /*0520*/  VIADD R15, R83.reuse, 0x1 ;  /* 0x00000001530f7836 */ /* 0x040fe20000000000 */
[----:B------:R5:W3:Y:S01]  /*0530*/  @!P3 LDG.E.EL R21, desc[UR6][R12.64] ;  /* 0x000000060c15b981 */ /* 0x000ae2000c2e1900 */
[----:B------:R-:W-:-:S04]  /*0540*/  IMAD.WIDE R8, R83, 0x4, R48 ;  /* 0x0000000453087825 */ /* 0x000fc800078e0230 */
[--C-:B------:R-:W-:Y:S01]  /*0550*/  IMAD.WIDE R14, R15, 0x4, R48.reuse ;  /* 0x000000040f0e7825 */ /* 0x100fe200078e0230 */
[----:B------:R4:W3:Y:S03]  /*0560*/  @!P3 LDG.E.EL R17, desc[UR6][R8.64] ;  /* 0x000000060811b981 */ /* 0x0008e6000c2e1900 */
[----:B------:R-:W-:Y:S01]  /*0570*/  VIADD R19, R65, 0x2 ;  /* 0x0000000241137836 */ /* 0x000fe20000000000 */
[----:B------:R-:W3:Y:S01]  /*0580*/  @!P3 LDG.E.EL R20, desc[UR6][R14.64] ;  /* 0x000000060e14b981 */ /* 0x000ee2000c2e1900 */
[----:B-1----:R-:W-:Y:S02]  /*0590*/  VIADD R5, R85, 0x2 ;  /* 0x0000000255057836 */ /* 0x002fe40000000000 */
[----:B------:R-:W-:Y:S01]  /*05a0*/  IMAD.WIDE R2, R19, 0x4, R48 ;  /* 0x0000000413027825 */ /* 0x000fe200078e0230 */
[----:B0----5:R-:W-:-:S03]  /*05b0*/  CS2R R12, SRZ ;  /* 0x00000000000c7805 */ /* 0x021fc6000001ff00 */
[----:B------:R-:W-:Y:S01]  /*05c0*/  IMAD.WIDE R4, R5, 0x4, R48 ;  /* 0x0000000405047825 */ /* 0x000fe200078e0230 */
[----:B------:R0:W5:Y:S04]  /*05d0*/  @!P3 LDG.E.EL R18, desc[UR6][R2.64] ;  /* 0x000000060212b981 */ /* 0x000168000c2e1900 */
[----:B------:R1:W5:Y:S01]  /*05e0*/  @!P3 LDG.E.EL R13, desc[UR6][R4.64] ;  /* 0x00000006040db981 */ /* 0x000362000c2e1900 */
[----:B------:R-:W-:-:S04]  /*05f0*/  VIADD R11, R83, 0x2 ;  /* 0x00000002530b7836 */ /* 0x000fc80000000000 */
[----:B----4-:R-:W-:-:S05]  /*0600*/  IMAD.WIDE R8, R11, 0x4, R48 ;  /* 0x000000040b087825 */ /* 0x010fca00078e0230 */
[----:B------:R4:W5:Y:S01]  /*0610*/  @!P3 LDG.E.EL R12, desc[UR6][R8.64] ;  /* 0x00000006080cb981 */ /* 0x000962000c2e1900 */
[----:B0-----:R-:W-:Y:S02]  /*0620*/  VIADD R3, R65, 0x7c ;  /* 0x0000007c41037836 */ /* 0x001fe40000000000 */
[----:B------:R-:W-:Y:S02]  /*0630*/  IMAD.MOV.U32 R15, RZ, RZ, RZ ;  /* 0x000000ffff0f7224 */ /* 0x000fe400078e00ff */
[----:B------:R-:W-:-:S05]  /*0640*/  IMAD.WIDE R2, R3, 0x4, R48 ;  /* 0x0000000403027825 */ /* 0x000fca00078e0230 */
[----:B------:R0:W5:Y:S01]  /*0650*/  @!P3 LDG.E.EL R15, desc[UR6][R2.64] ;  /* 0x00000006020fb981 */ /* 0x000162000c2e1900 */
[----:B-1----:R-:W-:Y:S02]  /*0660*/  VIADD R5, R85, 0x7c ;  /* 0x0000007c55057836 */ /* 0x002fe40000000000 */
[----:B----4-:R-:W-:Y:S02]  /*0670*/  IMAD.MOV.U32 R8, RZ, RZ, RZ ;  /* 0x000000ffff087224 */ /* 0x010fe400078e00ff */
[----:B------:R-:W-:-:S05]  /*0680*/  IMAD.WIDE R4, R5, 0x4, R48 ;  /* 0x0000000405047825 */ /* 0x000fca00078e0230 */
[----:B------:R1:W4:Y:S01]  /*0690*/  @!P3 LDG.E.EL R8, desc[UR6][R4.64] ;  /* 0x000000060408b981 */ /* 0x000322000c2e1900 */
[----:B0-----:R-:W-:-:S04]  /*06a0*/  VIADD R3, R83, 0x7c ;  /* 0x0000007c53037836 */ /* 0x001fc80000000000 */
[----:B------:R-:W-:-:S04]  /*06b0*/  IMAD.WIDE R2, R3, 0x4, R48 ;  /* 0x0000000403027825 */ /* 0x000fc800078e0230 */
[----:B-1----:R-:W-:-:S04]  /*06c0*/  VIADD R5, R65, 0x7d ;  /* 0x0000007d41057836 */ /* 0x002fc80000000000 */
[----:B------:R-:W-:Y:S01]  /*06d0*/  IMAD.WIDE R4, R5, 0x4, R48 ;  /* 0x0000000405047825 */ /* 0x000fe200078e0230 */
[C---:B--2---:R-:W-:Y:S02]  /*06e0*/  FSETP.GT.AND P2, PT, R23.reuse, R0, PT ;  /* 0x000000001700720b */ /* 0x044fe40003f44000 */
[----:B------:R-:W-:Y:S02]  /*06f0*/  FSETP.NAN.AND P0, PT, R23, R23, PT ;  /* 0x000000171700720b */ /* 0x000fe40003f08000 */
[----:B---3--:R-:W-:-:S09]  /*0700*/  FSETP.GT.AND P1, PT, R21, R16, PT ;  /* 0x000000101500720b */ /* 0x008fd20003f24000 */
[----:B------:R-:W-:Y:S02]  /*0710*/  @!P2 FSEL R23, R23, R0, P0 ;  /* 0x000000001717a208 */ /* 0x000fe40000000000 */
[C---:B------:R-:W-:Y:S02]  /*0720*/  FSETP.NAN.AND P0, PT, R21.reuse, R21, PT ;  /* 0x000000151500720b */ /* 0x040fe40003f08000 */
[----:B------:R-:W-:Y:S02]  /*0730*/  P2R R56, PR, RZ, 0x4 ;  /* 0x00000004ff387803 */ /* 0x000fe40000000000 */
[----:B------:R-:W-:Y:S02]  /*0740*/  FSETP.GT.AND P4, PT, R20, R17, PT ;  /* 0x000000111400720b */ /* 0x000fe40003f84000 */
[----:B------:R-:W-:Y:S02]  /*0750*/  @!P1 FSEL R21, R21, R16, P0 ;  /* 0x0000001015159208 */ /* 0x000fe40000000000 */
[----:B-----5:R-:W-:-:S02]  /*0760*/  FSETP.GEU.AND P2, PT, R23, R18, PT ;  /* 0x000000121700720b */ /* 0x020fc40003f4e000 */
[----:B------:R-:W-:Y:S02]  /*0770*/  P2R R58, PR, RZ, 0x2 ;  /* 0x00000002ff3a7803 */ /* 0x000fe40000000000 */
[----:B------:R-:W-:Y:S02]  /*0780*/  FSETP.NAN.AND P0, PT, R20, R20, PT ;  /* 0x000000141400720b */ /* 0x000fe40003f08000 */
[----:B------:R-:W-:-:S03]  /*0790*/  FSETP.GEU.AND P1, PT, R21, R13, PT ;  /* 0x0000000d1500720b */ /* 0x000fc60003f2e000 */
[----:B------:R-:W-:Y:S02]  /*07a0*/  @!P4 FSEL R20, R20, R17, P0 ;  /* 0x000000111414c208 */ /* 0x000fe40000000000 */
[----:B------:R-:W-:-:S04]  /*07b0*/  FSETP.NAN.AND P0, PT, R18, R18, PT ;  /* 0x000000121200720b */ /* 0x000fc80003f08000 */
[----:B------:R-:W-:Y:S02]  /*07c0*/  @P2 FSEL R18, R18, R23, P0 ;  /* 0x0000001712122208 */ /* 0x000fe40000000000 */
[C---:B------:R-:W-:Y:S02]  /*07d0*/  FSETP.NAN.AND P0, PT, R13.reuse, R13, PT ;  /* 0x0000000d0d00720b */ /* 0x040fe40003f08000 */
[----:B------:R-:W-:Y:S02]  /*07e0*/  P2R R75, PR, RZ, 0x2 ;  /* 0x00000002ff4b7803 */ /* 0x000fe40000000000 */
[----:B------:R-:W-:Y:S02]  /*07f0*/  @P1 FSEL R13, R13, R21, P0 ;  /* 0x000000150d0d1208 */ /* 0x000fe40000000000 */
[-C--:B------:R-:W-:Y:S02]  /*0800*/  FSETP.GEU.AND P1, PT, R20, R12.reuse, PT ;  /* 0x0000000c1400720b */ /* 0x080fe40003f2e000 */
[----:B------:R-:W-:-:S02]  /*0810*/  FSETP.NAN.AND P0, PT, R12, R12, PT ;  /* 0x0000000c0c00720b */ /* 0x000fc40003f08000 */
[----:B------:R-:W-:-:S09]  /*0820*/  P2R R74, PR, RZ, 0x2 ;  /* 0x00000002ff4a7803 */ /* 0x000fd20000000000 */
[----:B------:R-:W-:Y:S02]  /*0830*/  @P1 FSEL R12, R12, R20, P0 ;  /* 0x000000140c0c1208 */ /* 0x000fe40000000000 */
[-C--:B------:R-:W-:Y:S02]  /*0840*/  FSETP.GEU.AND P1, PT, R18, R15.reuse, PT ;  /* 0x0000000f1200720b */ /* 0x080fe40003f2e000 */
[----:B------:R-:W-:Y:S02]  /*0850*/  FSETP.NAN.AND P0, PT, R15, R15, PT ;  /* 0x0000000f0f00720b */ /* 0x000fe40003f08000 */
[----:B------:R-:W-:-:S09]  /*0860*/  P2R R11, PR, RZ, 0x2 ;  /* 0x00000002ff0b7803 */ /* 0x000fd20000000000 */
[----:B------:R-:W-:Y:S02]  /*0870*/  @P1 FSEL R15, R15, R18, P0 ;  /* 0x000000120f0f1208 */ /* 0x000fe40000000000 */
[-C--:B----4-:R-:W-:Y:S02]  /*0880*/  FSETP.GEU.AND P1, PT, R13, R8.reuse, PT ;  /* 0x000000080d00720b */ /* 0x090fe40003f2e000 */
[----:B------:R-:W-:-:S11]  /*0890*/  FSETP.NAN.AND P0, PT, R8, R8, PT ;  /* 0x000000080800720b */ /* 0x000fd60003f08000 */
[----:B------:R-:W-:Y:S01]  /*08a0*/  @P1 FSEL R8, R8, R13, P0 ;  /* 0x0000000d08081208 */ /* 0x000fe20000000000 */
[----:B------:R-:W-:-:S06]  /*08b0*/  IMAD.MOV.U32 R13, RZ, RZ, RZ ;  /* 0x000000ffff0d7224 */ /* 0x000fcc00078e00ff */
[----:B------:R0:W2:Y:S01]  /*08c0*/  @!P3 LDG.E.EL R13, desc[UR6][R2.64] ;  /* 0x00000006020db981 */ /* 0x0000a2000c2e1900 */
[----:B------:R-:W-:-:S06]  /*08d0*/  IMAD.MOV.U32 R0, RZ, RZ, RZ ;  /* 0x000000ffff007224 */ /* 0x000fcc00078e00ff */
[----:B------:R-:W3:Y:S01]  /*08e0*/  @!P3 LDG.E.EL R0, desc[UR6][R4.64] ;  /* 0x000000060400b981 */ /* 0x000ee2000c2e1900 */
[----:B------:R-:W-:Y:S01]  /*08f0*/  P2R R10, PR, RZ, 0x2 ;  /* 0x00000002ff0a7803 */ /* 0x000fe20000000000 */
[----:B0-----:R-:W-:-:S04]  /*0900*/  VIADD R3, R85, 0x7d ;  /* 0x0000007d55037836 */ /* 0x001fc80000000000 */
[----:B------:R-:W-:Y:S01]  /*0910*/  IMAD.WIDE R2, R3, 0x4, R48 ;  /* 0x0000000403027825 */ /* 0x000fe200078e0230 */
[-C--:B--2---:R-:W-:Y:S02]  /*0920*/  FSETP.GEU.AND P1, PT, R12, R13.reuse, PT ;  /* 0x0000000d0c00720b */ /* 0x084fe40003f2e000 */
[----:B------:R-:W-:Y:S02]  /*0930*/  FSETP.NAN.AND P0, PT, R13, R13, PT ;  /* 0x0000000d0d00720b */ /* 0x000fe40003f08000 */
[----:B------:R-:W-:-:S09]  /*0940*/  P2R R9, PR, RZ, 0x2 ;  /* 0x00000002ff097803 */ /* 0x000fd20000000000 */
[----:B------:R-:W-:Y:S02]  /*0950*/  @P1 FSEL R13, R13, R12, P0 ;  /* 0x0000000c0d0d1208 */ /* 0x000fe40000000000 */
[-C--:B---3--:R-:W-:Y:S02]  /*0960*/  FSETP.GEU.AND P1, PT, R15, R0.reuse, PT ;  /* 0x000000000f00720b */ /* 0x088fe40003f2e000 */
[----:B------:R-:W-:-:S11]  /*0970*/  FSETP.NAN.AND P0, PT, R0, R0, PT ;  /* 0x000000000000720b */ /* 0x000fd60003f08000 */
[----:B------:R-:W-:Y:S01]  /*0980*/  @P1 FSEL R0, R0, R15, P0 ;  /* 0x0000000f00001208 */ /* 0x000fe20000000000 */
[----:B------:R-:W-:-:S06]  /*0990*/  IMAD.MOV.U32 R15, RZ, RZ, RZ ;  /* 0x000000ffff0f7224 */ /* 0x000fcc00078e00ff */
[----:B------:R-:W2:Y:S01]  /*09a0*/  @!P3 LDG.E.EL R15, desc[UR6][R2.64] ;  /* 0x00000006020fb981 */ /* 0x000ea2000c2e1900 */
[----:B------:R-:W-:Y:S01]  /*09b0*/  P2R R40, PR, RZ, 0x2 ;  /* 0x00000002ff287803 */ /* 0x000fe20000000000 */
[----:B------:R-:W-:-:S04]  /*09c0*/  VIADD R5, R83, 0x7d ;  /* 0x0000007d53057836 */ /* 0x000fc80000000000 */
[----:B------:R-:W-:Y:S01]  /*09d0*/  IMAD.WIDE R4, R5, 0x4, R48 ;  /* 0x0000000405047825 */ /* 0x000fe200078e0230 */
[-C--:B--2---:R-:W-:Y:S02]  /*09e0*/  FSETP.GEU.AND P1, PT, R8, R15.reuse, PT ;  /* 0x0000000f0800720b */ /* 0x084fe40003f2e000 */
        /* <DEDUP_REMOVED lines=43> */
[----:B------:R0:W2:Y:S01]  /*0ca0*/  @!P3 LDG.E.EL R13, desc[UR6][R2.64] ;  /* 0x00000006020db981 */ /* 0x0000a2000c2e1900 */
[----:B------:R-:W-:Y:S01]  /*0cb0*/  P2R R18, PR, RZ, 0x2 ;  /* 0x00000002ff127803 */ /* 0x000fe20000000000 */
[----:B------:R-:W-:-:S04]  /*0cc0*/  VIADD R5, R83, 0xf8 ;  /* 0x000000f853057836 */ /* 0x000fc80000000000 */
[----:B------:R-:W-:-:S04]  /*0cd0*/  IMAD.WIDE R4, R5, 0x4, R48 ;  /* 0x0000000405047825 */ /* 0x000fc800078e0230 */
[----:B0-----:R-:W-:-:S04]  /*0ce0*/  VIADD R3, R65, 0xf9 ;  /* 0x000000f941037836 */ /* 0x001fc80000000000 */
[----:B------:R-:W-:-:S05]  /*0cf0*/  IMAD.WIDE R2, R3, 0x4, R48 ;  /* 0x0000000403027825 */ /* 0x000fca00078e0230 */
[----:B------:R0:W3:Y:S02]  /*0d00*/  @!P3 LDG.E.EL R29, desc[UR6][R2.64] ;  /* 0x00000006021db981 */ /* 0x0000e4000c2e1900 */
[----:B0-----:R-:W-:-:S04]  /*0d10*/  VIADD R3, R83, 0xf9 ;  /* 0x000000f953037836 */ /* 0x001fc80000000000 */
[----:B------:R-:W-:-:S05]  /*0d20*/  IMAD.WIDE R2, R3, 0x4, R48 ;  /* 0x0000000403027825 */ /* 0x000fca00078e0230 */
[----:B------:R-:W4:Y:S01]  /*0d30*/  @!P3 LDG.E.EL R67, desc[UR6][R2.64] ;  /* 0x000000060243b981 */ /* 0x000f22000c2e1900 */
[-C--:B--2---:R-:W-:Y:S02]  /*0d40*/  FSETP.GEU.AND P1, PT, R0, R13.reuse, PT ;  /* 0x0000000d0000720b */ /* 0x084fe40003f2e000 */
[----:B------:R-:W-:-:S11]  /*0d50*/  FSETP.NAN.AND P0, PT, R13, R13, PT ;  /* 0x0000000d0d00720b */ /* 0x000fd60003f08000 */
[----:B------:R-:W-:Y:S01]  /*0d60*/  @P1 FSEL R13, R13, R0, P0 ;  /* 0x000000000d0d1208 */ /* 0x000fe20000000000 */
[----:B------:R-:W-:-:S06]  /*0d70*/  IMAD.MOV.U32 R0, RZ, RZ, RZ ;  /* 0x000000ffff007224 */ /* 0x000fcc00078e00ff */
[----:B------:R0:W2:Y:S02]  /*0d80*/  @!P3 LDG.E.EL R0, desc[UR6][R4.64] ;  /* 0x000000060400b981 */ /* 0x0000a4000c2e1900 */
[----:B0-----:R-:W-:-:S04]  /*0d90*/  VIADD R5, R85, 0xf9 ;  /* 0x000000f955057836 */ /* 0x001fc80000000000 */
[----:B------:R-:W-:-:S05]  /*0da0*/  IMAD.WIDE R4, R5, 0x4, R48 ;  /* 0x0000000405047825 */ /* 0x000fca00078e0230 */
[----:B------:R0:W5:Y:S01]  /*0db0*/  @!P3 LDG.E.EL R30, desc[UR6][R4.64] ;  /* 0x00000006041eb981 */ /* 0x000162000c2e1900 */
[----:B------:R-:W-:Y:S02]  /*0dc0*/  P2R R17, PR, RZ, 0x2 ;  /* 0x00000002ff117803 */ /* 0x000fe40000000000 */
[----:B0-----:R-:W-:Y:S01]  /*0dd0*/  LOP3.LUT R5, R6, 0x3, R33, 0xfe, !PT ;  /* 0x0000000306057812 */ /* 0x001fe200078efe21 */
[----:B------:R-:W-:-:S04]  /*0de0*/  IMAD.MOV.U32 R4, RZ, RZ, RZ ;  /* 0x000000ffff047224 */ /* 0x000fc800078e00ff */
[----:B------:R-:W-:Y:S01]  /*0df0*/  IMAD.HI R4, R5, -0x7319a973, R4 ;  /* 0x8ce6568d05047827 */ /* 0x000fe200078e0204 */
[-C--:B--2---:R-:W-:Y:S02]  /*0e00*/  FSETP.GEU.AND P1, PT, R15, R0.reuse, PT ;  /* 0x000000000f00720b */ /* 0x084fe40003f2e000 */
[----:B------:R-:W-:Y:S02]  /*0e10*/  FSETP.NAN.AND P0, PT, R0, R0, PT ;  /* 0x000000000000720b */ /* 0x000fe40003f08000 */
[----:B------:R-:W-:-:S09]  /*0e20*/  P2R R16, PR, RZ, 0x2 ;  /* 0x00000002ff107803 */ /* 0x000fd20000000000 */
[----:B------:R-:W-:Y:S02]  /*0e30*/  @P1 FSEL R0, R0, R15, P0 ;  /* 0x0000000f00001208 */ /* 0x000fe40000000000 */
[-C--:B---3--:R-:W-:Y:S02]  /*0e40*/  FSETP.GEU.AND P1, PT, R8, R29.reuse, PT ;  /* 0x0000001d0800720b */ /* 0x088fe40003f2e000 */
[----:B------:R-:W-:Y:S02]  /*0e50*/  FSETP.NAN.AND P0, PT, R29, R29, PT ;  /* 0x0000001d1d00720b */ /* 0x000fe40003f08000 */
[----:B------:R-:W-:-:S09]  /*0e60*/  P2R R12, PR, RZ, 0x2 ;  /* 0x00000002ff0c7803 */ /* 0x000fd20000000000 */
[----:B------:R-:W-:Y:S02]  /*0e70*/  @P1 FSEL R29, R29, R8, P0 ;  /* 0x000000081d1d1208 */ /* 0x000fe40000000000 */
[-C--:B-----5:R-:W-:Y:S02]  /*0e80*/  FSETP.GEU.AND P1, PT, R13, R30.reuse, PT ;  /* 0x0000001e0d00720b */ /* 0x0a0fe40003f2e000 */
[----:B------:R-:W-:Y:S02]  /*0e90*/  FSETP.NAN.AND P0, PT, R30, R30, PT ;  /* 0x0000001e1e00720b */ /* 0x000fe40003f08000 */
[----:B------:R-:W-:-:S09]  /*0ea0*/  P2R R42, PR, RZ, 0x2 ;  /* 0x00000002ff2a7803 */ /* 0x000fd20000000000 */
[----:B------:R-:W-:Y:S02]  /*0eb0*/  @P1 FSEL R30, R30, R13, P0 ;  /* 0x0000000d1e1e1208 */ /* 0x000fe40000000000 */
[-C--:B----4-:R-:W-:Y:S02]  /*0ec0*/  FSETP.GEU.AND P1, PT, R0, R67.reuse, PT ;  /* 0x000000430000720b */ /* 0x090fe40003f2e000 */
[----:B------:R-:W-:-:S11]  /*0ed0*/  FSETP.NAN.AND P0, PT, R67, R67, PT ;  /* 0x000000434300720b */ /* 0x000fd60003f08000 */
[----:B------:R-:W-:Y:S01]  /*0ee0*/  @P1 FSEL R67, R67, R0, P0 ;  /* 0x0000000043431208 */ /* 0x000fe20000000000 */
[----:B------:R-:W-:-:S05]  /*0ef0*/  IMAD.HI R0, R5, 0x4325c53f, RZ ;  /* 0x4325c53f05007827 */ /* 0x000fca00078e02ff */
[----:B------:R-:W-:-:S04]  /*0f00*/  SHF.R.U32.HI R13, RZ, 0x1f, R0 ;  /* 0x0000001fff0d7819 */ /* 0x000fc80000011600 */
[----:B------:R-:W-:-:S05]  /*0f10*/  LEA.HI.SX32 R13, R0, R13, 0x1c ;  /* 0x0000000d000d7211 */ /* 0x000fca00078fe2ff */
[----:B------:R-:W-:-:S05]  /*0f20*/  IMAD.HI R0, R13, 0x4325c53f, RZ ;  /* 0x4325c53f0d007827 */ /* 0x000fca00078e02ff */
[----:B------:R-:W-:-:S04]  /*0f30*/  SHF.R.U32.HI R3, RZ, 0x1f, R0 ;  /* 0x0000001fff037819 */ /* 0x000fc80000011600 */
[----:B------:R-:W-:Y:S02]  /*0f40*/  LEA.HI.SX32 R0, R0, R3, 0x1c ;  /* 0x0000000300007211 */ /* 0x000fe400078fe2ff */
[----:B------:R-:W-:-:S03]  /*0f50*/  SHF.R.U32.HI R3, RZ, 0x1f, R4 ;  /* 0x0000001fff037819 */ /* 0x000fc60000011604 */
[----:B------:R-:W-:Y:S01]  /*0f60*/  IMAD R0, R0, -0x3d, R13 ;  /* 0xffffffc300007824 */ /* 0x000fe200078e020d */
[----:B------:R-:W-:Y:S01]  /*0f70*/  LEA.HI.SX32 R3, R4, R3, 0x15 ;  /* 0x0000000304037211 */ /* 0x000fe200078faaff */
[----:B------:R-:W-:-:S04]  /*0f80*/  IMAD R4, R13, -0x3d, R5 ;  /* 0xffffffc30d047824 */ /* 0x000fc800078e0205 */
[----:B------:R-:W-:-:S04]  /*0f90*/  IMAD R3, R3, 0x3e, R0 ;  /* 0x0000003e03037824 */ /* 0x000fc800078e0200 */
[----:B------:R-:W-:-:S04]  /*0fa0*/  IMAD R3, R3, 0x7c, R4 ;  /* 0x0000007c03037824 */ /* 0x000fc800078e0204 */
[----:B------:R-:W-:-:S04]  /*0fb0*/  IMAD.SHL.U32 R31, R3, 0x2, RZ ;  /* 0x00000002031f7824 */ /* 0x000fc800078e00ff */
[C---:B------:R-:W-:Y:S02]  /*0fc0*/  VIADD R5, R31.reuse, 0x1 ;  /* 0x000000011f057836 */ /* 0x040fe40000000000 */
[----:B------:R-:W-:Y:S02]  /*0fd0*/  IMAD.MOV.U32 R0, RZ, RZ, RZ ;  /* 0x000000ffff007224 */ /* 0x000fe400078e00ff */
[----:B------:R-:W-:Y:S02]  /*0fe0*/  IMAD.MOV.U32 R8, RZ, RZ, RZ ;  /* 0x000000ffff087224 */ /* 0x000fe400078e00ff */
[----:B------:R-:W-:-:S04]  /*0ff0*/  IMAD.WIDE R2, R31, 0x4, R48 ;  /* 0x000000041f027825 */ /* 0x000fc800078e0230 */
[--C-:B------:R-:W-:Y:S01]  /*1000*/  IMAD.WIDE R4, R5, 0x4, R48.reuse ;  /* 0x0000000405047825 */ /* 0x100fe200078e0230 */
[----:B------:R0:W2:Y:S04]  /*1010*/  @!P3 LDG.E.EL R0, desc[UR6][R2.64] ;  /* 0x000000060200b981 */ /* 0x0000a8000c2e1900 */
[----:B------:R-:W2:Y:S01]  /*1020*/  @!P3 LDG.E.EL R8, desc[UR6][R4.64] ;  /* 0x000000060408b981 */ /* 0x000ea2000c2e1900 */
[----:B------:R-:W-:Y:S02]  /*1030*/  VIADD R15, R31, 0x2 ;  /* 0x000000021f0f7836 */ /* 0x000fe40000000000 */
[----:B------:R-:W-:Y:S01]  /*1040*/  IMAD.MOV.U32 R13, RZ, RZ, RZ ;  /* 0x000000ffff0d7224 */ /* 0x000fe200078e00ff */
[----:B------:R-:W-:Y:S01]  /*1050*/  P2R R46, PR, RZ, 0x2 ;  /* 0x00000002ff2e7803 */ /* 0x000fe20000000000 */
[----:B------:R-:W-:-:S05]  /*1060*/  IMAD.WIDE R14, R15, 0x4, R48 ;  /* 0x000000040f0e7825 */ /* 0x000fca00078e0230 */
[----:B------:R-:W3:Y:S01]  /*1070*/  @!P3 LDG.E.EL R13, desc[UR6][R14.64] ;  /* 0x000000060e0db981 */ /* 0x000ee2000c2e1900 */
[----:B0-----:R-:W-:-:S04]  /*1080*/  VIADD R3, R31, 0x7c ;  /* 0x0000007c1f037836 */ /* 0x001fc80000000000 */
[----:B------:R-:W-:Y:S01]  /*1090*/  IMAD.WIDE R2, R3, 0x4, R48 ;  /* 0x0000000403027825 */ /* 0x000fe200078e0230 */
[C---:B--2---:R-:W-:Y:S02]  /*10a0*/  FSETP.GT.AND P1, PT, R8.reuse, R0, PT ;  /* 0x000000000800720b */ /* 0x044fe40003f24000 */
[----:B------:R-:W-:-:S11]  /*10b0*/  FSETP.NAN.AND P0, PT, R8, R8, PT ;  /* 0x000000080800720b */ /* 0x000fd60003f08000 */
[----:B------:R-:W-:Y:S01]  /*10c0*/  @!P1 FSEL R8, R8, R0, P0 ;  /* 0x0000000008089208 */ /* 0x000fe20000000000 */
[----:B------:R-:W-:-:S06]  /*10d0*/  IMAD.MOV.U32 R0, RZ, RZ, RZ ;  /* 0x000000ffff007224 */ /* 0x000fcc00078e00ff */
[----:B------:R-:W2:Y:S01]  /*10e0*/  @!P3 LDG.E.EL R0, desc[UR6][R2.64] ;  /* 0x000000060200b981 */ /* 0x000ea2000c2e1900 */
[----:B------:R-:W-:Y:S02]  /*10f0*/  P2R R81, PR, RZ, 0x2 ;  /* 0x00000002ff517803 */ /* 0x000fe40000000000 */
[-C--:B---3--:R-:W-:Y:S02]  /*1100*/  FSETP.GEU.AND P1, PT, R8, R13.reuse, PT ;  /* 0x0000000d0800720b */ /* 0x088fe40003f2e000 */
[----:B------:R-:W-:Y:S02]  /*1110*/  FSETP.NAN.AND P0, PT, R13, R13, PT ;  /* 0x0000000d0d00720b */ /* 0x000fe40003f08000 */
[----:B------:R-:W-:-:S09]  /*1120*/  P2R R73, PR, RZ, 0x2 ;  /* 0x00000002ff497803 */ /* 0x000fd20000000000 */
[----:B------:R-:W-:Y:S01]  /*1130*/  @P1 FSEL R13, R13, R8, P0 ;  /* 0x000000080d0d1208 */ /* 0x000fe20000000000 */
        /* <DEDUP_REMOVED lines=20> */
[----:B------:R-:W3:Y:S01]  /*1280*/  @!P3 LDG.E.EL R54, desc[UR6][R2.64] ;  /* 0x000000060236b981 */ /* 0x000ee2000c2e1900 */
[-C--:B--2---:R-:W-:Y:S02]  /*1290*/  FSETP.GEU.AND P1, PT, R13, R0.reuse, PT ;  /* 0x000000000d00720b */ /* 0x084fe40003f2e000 */
[----:B------:R-:W-:-:S11]  /*12a0*/  FSETP.NAN.AND P0, PT, R0, R0, PT ;  /* 0x000000000000720b */ /* 0x000fd60003f08000 */
[----:B------:R-:W-:Y:S01]  /*12b0*/  @P1 FSEL R0, R0, R13, P0 ;  /* 0x0000000d00001208 */ /* 0x000fe20000000000 */
[----:B------:R-:W-:-:S06]  /*12c0*/  IMAD.MOV.U32 R13, RZ, RZ, RZ ;  /* 0x000000ffff0d7224 */ /* 0x000fcc00078e00ff */
[----:B------:R0:W2:Y:S01]  /*12d0*/  @!P3 LDG.E.EL R13, desc[UR6][R4.64] ;  /* 0x00000006040db981 */ /* 0x0000a2000c2e1900 */
[----:B------:R-:W-:Y:S02]  /*12e0*/  P2R R21, PR, RZ, 0x2 ;  /* 0x00000002ff157803 */ /* 0x000fe40000000000 */
[----:B------:R-:W-:-:S05]  /*12f0*/  LOP3.LUT R51, R6, 0x200, R33, 0xfe, !PT ;  /* 0x0000020006337812 */ /* 0x000fca00078efe21 */
[----:B0-----:R-:W-:Y:S01]  /*1300*/  IMAD.HI R4, R51, -0x7319a973, R50 ;  /* 0x8ce6568d33047827 */ /* 0x001fe200078e0232 */
[-C--:B--2---:R-:W-:Y:S02]  /*1310*/  FSETP.GEU.AND P1, PT, R0, R13.reuse, PT ;  /* 0x0000000d0000720b */ /* 0x084fe40003f2e000 */
        /* <DEDUP_REMOVED lines=8> */
[----:B------:R-:W-:Y:S02]  /*13a0*/  SHF.R.U32.HI R3, RZ, 0x1f, R4 ;  /* 0x0000001fff037819 */ /* 0x000fe40000011604 */
[----:B------:R-:W-:Y:S02]  /*13b0*/  P2R R15, PR, RZ, 0x2 ;  /* 0x00000002ff0f7803 */ /* 0x000fe40000000000 */
[-C--:B---3--:R-:W-:Y:S01]  /*13c0*/  FSETP.GEU.AND P1, PT, R13, R54.reuse, PT ;  /* 0x000000360d00720b */ /* 0x088fe20003f2e000 */
[----:B------:R-:W-:Y:S01]  /*13d0*/  IMAD R0, R0, -0x3d, R5 ;  /* 0xffffffc300007824 */ /* 0x000fe200078e0205 */
[----:B------:R-:W-:Y:S01]  /*13e0*/  LEA.HI.SX32 R3, R4, R3, 0x15 ;  /* 0x0000000304037211 */ /* 0x000fe200078faaff */
[----:B------:R-:W-:Y:S01]  /*13f0*/  IMAD R5, R5, -0x3d, R51 ;  /* 0xffffffc305057824 */ /* 0x000fe200078e0233 */
[----:B------:R-:W-:-:S03]  /*1400*/  FSETP.NAN.AND P0, PT, R54, R54, PT ;  /* 0x000000363600720b */ /* 0x000fc60003f08000 */
[----:B------:R-:W-:-:S04]  /*1410*/  IMAD R0, R3, 0x3e, R0 ;  /* 0x0000003e03007824 */ /* 0x000fc800078e0200 */
[----:B------:R-:W-:Y:S02]  /*1420*/  IMAD R0, R0, 0x7c, R5 ;  /* 0x0000007c00007824 */ /* 0x000fe400078e0205 */
[----:B------:R-:W-:Y:S02]  /*1430*/  @P1 FSEL R54, R54, R13, P0 ;  /* 0x0000000d36361208 */ /* 0x000fe40000000000 */
[----:B------:R-:W-:Y:S01]  /*1440*/  IMAD.SHL.U32 R55, R0, 0x2, RZ ;  /* 0x0000000200377824 */ /* 0x000fe200078e00ff */
[----:B------:R-:W-:-:S03]  /*1450*/  ISETP.GE.AND P0, PT, R51, 0x2b9b00, PT ;  /* 0x002b9b003300780c */ /* 0x000fc60003f06270 */
[C---:B------:R-:W-:Y:S02]  /*1460*/  VIADD R5, R55.reuse, 0x1 ;  /* 0x0000000137057836 */ /* 0x040fe40000000000 */
[----:B------:R-:W-:Y:S02]  /*1470*/  IMAD.MOV.U32 R0, RZ, RZ, RZ ;  /* 0x000000ffff007224 */ /* 0x000fe400078e00ff */
[----:B------:R-:W-:Y:S02]  /*1480*/  IMAD.MOV.U32 R13, RZ, RZ, RZ ;  /* 0x000000ffff0d7224 */ /* 0x000fe400078e00ff */
[----:B------:R-:W-:-:S04]  /*1490*/  IMAD.WIDE R2, R55, 0x4, R48 ;  /* 0x0000000437027825 */ /* 0x000fc800078e0230 */
[----:B------:R-:W-:Y:S01]  /*14a0*/  IMAD.WIDE R4, R5, 0x4, R48 ;  /* 0x0000000405047825 */ /* 0x000fe200078e0230 */
[----:B------:R-:W2:Y:S04]  /*14b0*/  @!P0 LDG.E.EL R0, desc[UR6][R2.64] ;  /* 0x0000000602008981 */ /* 0x000ea8000c2e1900 */
[----:B------:R-:W2:Y:S01]  /*14c0*/  @!P0 LDG.E.EL R13, desc[UR6][R4.64] ;  /* 0x00000006040d8981 */ /* 0x000ea2000c2e1900 */
[----:B------:R-:W-:Y:S02]  /*14d0*/  P2R R76, PR, RZ, 0x4 ;  /* 0x00000004ff4c7803 */ /* 0x000fe40000000000 */
[----:B------:R-:W-:Y:S01]  /*14e0*/  P2R R45, PR, RZ, 0x2 ;  /* 0x00000002ff2d7803 */ /* 0x000fe20000000000 */
[----:B------:R-:W-:-:S04]  /*14f0*/  VIADD R25, R55, 0x2 ;  /* 0x0000000237197836 */ /* 0x000fc80000000000 */
[----:B------:R-:W-:Y:S01]  /*1500*/  IMAD.WIDE R24, R25, 0x4, R48 ;  /* 0x0000000419187825 */ /* 0x000fe200078e0230 */
[C---:B--2---:R-:W-:Y:S02]  /*1510*/  FSETP.GT.AND P2, PT, R13.reuse, R0, PT ;  /* 0x000000000d00720b */ /* 0x044fe40003f44000 */
[----:B------:R-:W-:-:S11]  /*1520*/  FSETP.NAN.AND P1, PT, R13, R13, PT ;  /* 0x0000000d0d00720b */ /* 0x000fd60003f28000 */
[----:B------:R-:W-:Y:S01]  /*1530*/  @!P2 FSEL R13, R13, R0, P1 ;  /* 0x000000000d0da208 */ /* 0x000fe20000800000 */
        /* <DEDUP_REMOVED lines=38> */
[----:B0-----:R-:W-:Y:S01]  /*17a0*/  LOP3.LUT R3, R6, 0x201, R33, 0xfe, !PT ;  /* 0x0000020106037812 */ /* 0x001fe200078efe21 */
[----:B------:R-:W-:-:S04]  /*17b0*/  IMAD.MOV.U32 R2, RZ, RZ, RZ ;  /* 0x000000ffff027224 */ /* 0x000fc800078e00ff */
[----:B------:R-:W-:-:S04]  /*17c0*/  IMAD.HI R2, R3, -0x7319a973, R2 ;  /* 0x8ce6568d03027827 */ /* 0x000fc800078e0202 */
[----:B------:R-:W-:Y:S01]  /*17d0*/  IMAD.MOV.U32 R19, RZ, RZ, RZ ;  /* 0x000000ffff137224 */ /* 0x000fe200078e00ff */
[-C--:B--2---:R-:W-:Y:S02]  /*17e0*/  FSETP.GEU.AND P2, PT, R13, R0.reuse, PT ;  /* 0x000000000d00720b */ /* 0x084fe40003f4e000 */
[----:B------:R-:W-:Y:S02]  /*17f0*/  FSETP.NAN.AND P1, PT, R0, R0, PT ;  /* 0x000000000000720b */ /* 0x000fe40003f28000 */
[----:B------:R-:W-:-:S09]  /*1800*/  P2R R14, PR, RZ, 0x4 ;  /* 0x00000004ff0e7803 */ /* 0x000fd20000000000 */
[----:B------:R-:W-:-:S04]  /*1810*/  @P2 FSEL R0, R0, R13, P1 ;  /* 0x0000000d00002208 */ /* 0x000fc80000800000 */
[-C--:B---3--:R-:W-:Y:S02]  /*1820*/  FSETP.GEU.AND P2, PT, R0, R63.reuse, PT ;  /* 0x0000003f0000720b */ /* 0x088fe40003f4e000 */
        /* <DEDUP_REMOVED lines=17> */
[----:B------:R-:W-:-:S04]  /*1940*/  IMAD.WIDE R24, R57, 0x4, R48 ;  /* 0x0000000439187825 */ /* 0x000fc800078e0230 */
[--C-:B------:R-:W-:Y:S01]  /*1950*/  IMAD.WIDE R4, R5, 0x4, R48.reuse ;  /* 0x0000000405047825 */ /* 0x100fe200078e0230 */
[----:B------:R-:W2:Y:S04]  /*1960*/  @!P0 LDG.E.EL R0, desc[UR6][R24.64] ;  /* 0x0000000618008981 */ /* 0x000ea8000c2e1900 */
[----:B------:R0:W2:Y:S01]  /*1970*/  @!P0 LDG.E.EL R19, desc[UR6][R4.64] ;  /* 0x0000000604138981 */ /* 0x0000a2000c2e1900 */
        /* <DEDUP_REMOVED lines=27> */
[----:B0-----:R-:W-:Y:S02]  /*1b30*/  VIADD R3, R57, 0xf8 ;  /* 0x000000f839037836 */ /* 0x001fe40000000000 */
[----:B------:R-:W-:Y:S02]  /*1b40*/  IMAD.MOV.U32 R25, RZ, RZ, RZ ;  /* 0x000000ffff197224 */ /* 0x000fe400078e00ff */
[----:B------:R-:W-:-:S05]  /*1b50*/  IMAD.WIDE R2, R3, 0x4, R48 ;  /* 0x0000000403027825 */ /* 0x000fca00078e0230 */
[----:B------:R-:W3:Y:S01]  /*1b60*/  @!P0 LDG.E.EL R25, desc[UR6][R2.64] ;  /* 0x0000000602198981 */ /* 0x000ee2000c2e1900 */
[-C--:B--2---:R-:W-:Y:S02]  /*1b70*/  FSETP.GEU.AND P2, PT, R0, R13.reuse, PT ;  /* 0x0000000d0000720b */ /* 0x084fe40003f4e000 */
[----:B------:R-:W-:-:S11]  /*1b80*/  FSETP.NAN.AND P1, PT, R13, R13, PT ;  /* 0x0000000d0d00720b */ /* 0x000fd60003f28000 */
[----:B------:R-:W-:Y:S01]  /*1b90*/  @P2 FSEL R13, R13, R0, P1 ;  /* 0x000000000d0d2208 */ /* 0x000fe20000800000 */
[----:B------:R-:W-:-:S06]  /*1ba0*/  IMAD.MOV.U32 R0, RZ, RZ, RZ ;  /* 0x000000ffff007224 */ /* 0x000fcc00078e00ff */
[----:B------:R0:W2:Y:S02]  /*1bb0*/  @!P0 LDG.E.EL R0, desc[UR6][R4.64] ;  /* 0x0000000604008981 */ /* 0x0000a4000c2e1900 */
[----:B0-----:R-:W-:-:S04]  /*1bc0*/  VIADD R5, R57, 0xf9 ;  /* 0x000000f939057836 */ /* 0x001fc80000000000 */
[----:B------:R-:W-:-:S05]  /*1bd0*/  IMAD.WIDE R4, R5, 0x4, R48 ;  /* 0x0000000405047825 */ /* 0x000fca00078e0230 */
[----:B------:R-:W4:Y:S01]  /*1be0*/  @!P0 LDG.E.EL R60, desc[UR6][R4.64] ;  /* 0x00000006043c8981 */ /* 0x000f22000c2e1900 */
[----:B------:R-:W-:Y:S02]  /*1bf0*/  P2R R35, PR, RZ, 0x4 ;  /* 0x00000004ff237803 */ /* 0x000fe40000000000 */
[----:B------:R-:W-:Y:S01]  /*1c00*/  LOP3.LUT R3, R6, 0x202, R33, 0xfe, !PT ;  /* 0x0000020206037812 */ /* 0x000fe200078efe21 */
[----:B------:R-:W-:-:S04]  /*1c10*/  IMAD.MOV.U32 R2, RZ, RZ, RZ ;  /* 0x000000ffff027224 */ /* 0x000fc800078e00ff */
[----:B------:R-:W-:Y:S01]  /*1c20*/  IMAD.HI R2, R3, -0x7319a973, R2 ;  /* 0x8ce6568d03027827 */ /* 0x000fe200078e0202 */
[-C--:B--2---:R-:W-:Y:S02]  /*1c30*/  FSETP.GEU.AND P2, PT, R13, R0.reuse, PT ;  /* 0x000000000d00720b */ /* 0x084fe40003f4e000 */
[----:B------:R-:W-:Y:S02]  /*1c40*/  FSETP.NAN.AND P1, PT, R0, R0, PT ;  /* 0x000000000000720b */ /* 0x000fe40003f28000 */
[----:B------:R-:W-:-:S09]  /*1c50*/  P2R R19, PR, RZ, 0x4 ;  /* 0x00000004ff137803 */ /* 0x000fd20000000000 */
[----:B------:R-:W-:-:S04]  /*1c60*/  @P2 FSEL R0, R0, R13, P1 ;  /* 0x0000000d00002208 */ /* 0x000fc80000800000 */
[-C--:B---3--:R-:W-:Y:S02]  /*1c70*/  FSETP.GEU.AND P2, PT, R0, R25.reuse, PT ;  /* 0x000000190000720b */ /* 0x088fe40003f4e000 */
[----:B------:R-:W-:Y:S02]  /*1c80*/  FSETP.NAN.AND P1, PT, R25, R25, PT ;  /* 0x000000191900720b */ /* 0x000fe40003f28000 */
[----:B------:R-:W-:-:S09]  /*1c90*/  P2R R13, PR, RZ, 0x4 ;  /* 0x00000004ff0d7803 */ /* 0x000fd20000000000 */
[----:B------:R-:W-:-:S04]  /*1ca0*/  @P2 FSEL R25, R25, R0, P1 ;  /* 0x0000000019192208 */ /* 0x000fc80000800000 */
[-C--:B----4-:R-:W-:Y:S01]  /*1cb0*/  FSETP.GEU.AND P2, PT, R25, R60.reuse, PT ;  /* 0x0000003c1900720b */ /* 0x090fe20003f4e000 */
[----:B------:R-:W-:Y:S01]  /*1cc0*/  IMAD.HI R0, R3, 0x4325c53f, RZ ;  /* 0x4325c53f03007827 */ /* 0x000fe200078e02ff */
[----:B------:R-:W-:-:S11]  /*1cd0*/  FSETP.NAN.AND P1, PT, R60, R60, PT ;  /* 0x0000003c3c00720b */ /* 0x000fd60003f28000 */
[----:B------:R-:W-:Y:S02]  /*1ce0*/  @P2 FSEL R60, R60, R25, P1 ;  /* 0x000000193c3c2208 */ /* 0x000fe40000800000 */
        /* <DEDUP_REMOVED lines=15> */
[----:B------:R-:W-:Y:S01]  /*1de0*/  IMAD.WIDE R4, R5, 0x4, R48 ;  /* 0x0000000405047825 */ /* 0x000fe200078e0230 */
[----:B------:R-:W2:Y:S04]  /*1df0*/  @!P0 LDG.E.EL R0, desc[UR6][R24.64] ;  /* 0x0000000618008981 */ /* 0x000ea8000c2e1900 */
        /* <DEDUP_REMOVED lines=8> */
[C---:B--2---:R-:W-:Y:S02]  /*1e80*/  FSETP.GT.AND P2, PT, R27.reuse, R0, PT ;  /* 0x000000001b00720b */ /* 0x044fe40003f44000 */
[----:B------:R-:W-:-:S11]  /*1e90*/  FSETP.NAN.AND P1, PT, R27, R27, PT ;  /* 0x0000001b1b00720b */ /* 0x000fd60003f28000 */
[----:B------:R-:W-:Y:S01]  /*1ea0*/  @!P2 FSEL R27, R27, R0, P1 ;  /* 0x000000001b1ba208 */ /* 0x000fe20000800000 */
[----:B------:R-:W-:-:S06]  /*1eb0*/  IMAD.MOV.U32 R0, RZ, RZ, RZ ;  /* 0x000000ffff007224 */ /* 0x000fcc00078e00ff */
[----:B------:R0:W2:Y:S01]  /*1ec0*/  @!P0 LDG.E.EL R0, desc[UR6][R2.64] ;  /* 0x0000000602008981 */ /* 0x0000a2000c2e1900 */
[----:B------:R-:W-:Y:S01]  /*1ed0*/  P2R R78, PR, RZ, 0x4 ;  /* 0x00000004ff4e7803 */ /* 0x000fe20000000000 */
[----:B0-----:R-:W-:-:S04]  /*1ee0*/  VIADD R3, R53, 0x7d ;  /* 0x0000007d35037836 */ /* 0x001fc80000000000 */
[----:B------:R-:W-:Y:S01]  /*1ef0*/  IMAD.WIDE R2, R3, 0x4, R48 ;  /* 0x0000000403027825 */ /* 0x000fe200078e0230 */
[-C--:B--2---:R-:W-:Y:S02]  /*1f00*/  FSETP.GEU.AND P2, PT, R27, R0.reuse, PT ;  /* 0x000000001b00720b */ /* 0x084fe40003f4e000 */
[----:B------:R-:W-:Y:S02]  /*1f10*/  FSETP.NAN.AND P1, PT, R0, R0, PT ;  /* 0x000000000000720b */ /* 0x000fe40003f28000 */
[----:B------:R-:W-:-:S09]  /*1f20*/  P2R R70, PR, RZ, 0x4 ;  /* 0x00000004ff467803 */ /* 0x000fd20000000000 */
[----:B------:R-:W-:-:S04]  /*1f30*/  @P2 FSEL R0, R0, R27, P1 ;  /* 0x0000001b00002208 */ /* 0x000fc80000800000 */
        /* <DEDUP_REMOVED lines=10> */
[----:B------:R-:W-:Y:S02]  /*1fe0*/  @P2 FSEL R0, R0, R25, P1 ;  /* 0x0000001900002208 */ /* 0x000fe40000800000 */
[----:B------:R-:W-:-:S06]  /*1ff0*/  CS2R R24, SRZ ;  /* 0x0000000000187805 */ /* 0x000fcc000001ff00 */
[----:B------:R-:W2:Y:S01]  /*2000*/  @!P0 LDG.E.EL R25, desc[UR6][R4.64] ;  /* 0x0000000604198981 */ /* 0x000ea2000c2e1900 */
[----:B------:R-:W-:Y:S01]  /*2010*/  P2R R34, PR, RZ, 0x4 ;  /* 0x00000004ff227803 */ /* 0x000fe20000000000 */
[----:B------:R-:W-:-:S04]  /*2020*/  VIADD R3, R53, 0xf8 ;  /* 0x000000f835037836 */ /* 0x000fc80000000000 */
[----:B------:R-:W-:-:S04]  /*2030*/  IMAD.WIDE R2, R3, 0x4, R48 ;  /* 0x0000000403027825 */ /* 0x000fc800078e0230 */
[----:B------:R-:W-:-:S04]  /*2040*/  VIADD R27, R53, 0xf9 ;  /* 0x000000f9351b7836 */ /* 0x000fc80000000000 */
[----:B------:R-:W-:-:S05]  /*2050*/  IMAD.WIDE R26, R27, 0x4, R48 ;  /* 0x000000041b1a7825 */ /* 0x000fca00078e0230 */
[----:B------:R-:W3:Y:S01]  /*2060*/  @!P0 LDG.E.EL R61, desc[UR6][R26.64] ;  /* 0x000000061a3d8981 */ /* 0x000ee2000c2e1900 */
[-C--:B--2---:R-:W-:Y:S02]  /*2070*/  FSETP.GEU.AND P2, PT, R0, R25.reuse, PT ;  /* 0x000000190000720b */ /* 0x084fe40003f4e000 */
[----:B------:R-:W-:-:S11]  /*2080*/  FSETP.NAN.AND P1, PT, R25, R25, PT ;  /* 0x000000191900720b */ /* 0x000fd60003f28000 */
[----:B------:R-:W-:Y:S01]  /*2090*/  @P2 FSEL R25, R25, R0, P1 ;  /* 0x0000000019192208 */ /* 0x000fe20000800000 */
[----:B------:R-:W-:-:S06]  /*20a0*/  IMAD.MOV.U32 R0, RZ, RZ, RZ ;  /* 0x000000ffff007224 */ /* 0x000fcc00078e00ff */
[----:B------:R-:W2:Y:S01]  /*20b0*/  @!P0 LDG.E.EL R0, desc[UR6][R2.64] ;  /* 0x0000000602008981 */ /* 0x000ea2000c2e1900 */
[----:B------:R-:W-:Y:S02]  /*20c0*/  P2R R4, PR, RZ, 0x4 ;  /* 0x00000004ff047803 */ /* 0x000fe40000000000 */
[-C--:B--2---:R-:W-:Y:S02]  /*20d0*/  FSETP.GEU.AND P2, PT, R25, R0.reuse, PT ;  /* 0x000000001900720b */ /* 0x084fe40003f4e000 */
[----:B------:R-:W-:Y:S02]  /*20e0*/  FSETP.NAN.AND P1, PT, R0, R0, PT ;  /* 0x000000000000720b */ /* 0x000fe40003f28000 */
[----:B------:R-:W-:-:S09]  /*20f0*/  P2R R3, PR, RZ, 0x4 ;  /* 0x00000004ff037803 */ /* 0x000fd20000000000 */
[----:B------:R-:W-:-:S04]  /*2100*/  @P2 FSEL R0, R0, R25, P1 ;  /* 0x0000001900002208 */ /* 0x000fc80000800000 */
[-C--:B---3--:R-:W-:Y:S02]  /*2110*/  FSETP.GEU.AND P2, PT, R0, R61.reuse, PT ;  /* 0x0000003d0000720b */ /* 0x088fe40003f4e000 */
[----:B------:R-:W-:Y:S02]  /*2120*/  FSETP.NAN.AND P1, PT, R61, R61, PT ;  /* 0x0000003d3d00720b */ /* 0x000fe40003f28000 */
[----:B------:R-:W-:-:S09]  /*2130*/  LOP3.LUT R25, R6, 0x203, R33, 0xfe, !PT ;  /* 0x0000020306197812 */ /* 0x000fd200078efe21 */
[----:B------:R-:W-:Y:S01]  /*2140*/  @P2 FSEL R61, R61, R0, P1 ;  /* 0x000000003d3d2208 */ /* 0x000fe20000800000 */
[----:B------:R-:W-:-:S05]  /*2150*/  IMAD.HI R0, R25, 0x4325c53f, RZ ;  /* 0x4325c53f19007827 */ /* 0x000fca00078e02ff */
[----:B------:R-:W-:-:S04]  /*2160*/  SHF.R.U32.HI R5, RZ, 0x1f, R0 ;  /* 0x0000001fff057819 */ /* 0x000fc80000011600 */
[----:B------:R-:W-:-:S05]  /*2170*/  LEA.HI.SX32 R5, R0, R5, 0x1c ;  /* 0x0000000500057211 */ /* 0x000fca00078fe2ff */
[----:B------:R-:W-:-:S04]  /*2180*/  IMAD.HI R0, R5, 0x4325c53f, RZ ;  /* 0x4325c53f05007827 */ /* 0x000fc800078e02ff */
[----:B------:R-:W-:Y:S01]  /*2190*/  IMAD.HI R24, R25, -0x7319a973, R24 ;  /* 0x8ce6568d19187827 */ /* 0x000fe200078e0218 */
        /* <DEDUP_REMOVED lines=16> */
[----:B------:R-:W-:Y:S02]  /*22a0*/  IMAD.MOV.U32 R5, RZ, RZ, RZ ;  /* 0x000000ffff057224 */ /* 0x000fe400078e00ff */
[----:B------:R-:W-:-:S05]  /*22b0*/  IMAD.WIDE R24, R25, 0x4, R48 ;  /* 0x0000000419187825 */ /* 0x000fca00078e0230 */
[----:B------:R1:W3:Y:S01]  /*22c0*/  @!P0 LDG.E.EL R5, desc[UR6][R24.64] ;  /* 0x0000000618058981 */ /* 0x0002e2000c2e1900 */
[----:B------:R-:W-:Y:S01]  /*22d0*/  P2R R2, PR, RZ, 0x4 ;  /* 0x00000004ff027803 */ /* 0x000fe20000000000 */
[----:B0-----:R-:W-:-:S04]  /*22e0*/  VIADD R27, R59, 0x7c ;  /* 0x0000007c3b1b7836 */ /* 0x001fc80000000000 */
[----:B------:R-:W-:-:S04]  /*22f0*/  IMAD.WIDE R26, R27, 0x4, R48 ;  /* 0x000000041b1a7825 */ /* 0x000fc800078e0230 */
[----:B-1----:R-:W-:Y:S02]  /*2300*/  VIADD R25, R59, 0x7d ;  /* 0x0000007d3b197836 */ /* 0x002fe40000000000 */
[----:B------:R-:W-:Y:S02]  /*2310*/  IMAD.MOV.U32 R87, RZ, RZ, RZ ;  /* 0x000000ffff577224 */ /* 0x000fe400078e00ff */
[----:B------:R-:W-:-:S05]  /*2320*/  IMAD.WIDE R24, R25, 0x4, R48 ;  /* 0x0000000419187825 */ /* 0x000fca00078e0230 */
[----:B------:R-:W4:Y:S01]  /*2330*/  @!P0 LDG.E.EL R87, desc[UR6][R24.64] ;  /* 0x0000000618578981 */ /* 0x000f22000c2e1900 */
[C---:B--2---:R-:W-:Y:S02]  /*2340*/  FSETP.GT.AND P2, PT, R28.reuse, R0, PT ;  /* 0x000000001c00720b */ /* 0x044fe40003f44000 */
[----:B------:R-:W-:-:S11]  /*2350*/  FSETP.NAN.AND P1, PT, R28, R28, PT ;  /* 0x0000001c1c00720b */ /* 0x000fd60003f28000 */
[----:B------:R-:W-:Y:S01]  /*2360*/  @!P2 FSEL R28, R28, R0, P1 ;  /* 0x000000001c1ca208 */ /* 0x000fe20000800000 */
[----:B------:R-:W-:-:S06]  /*2370*/  IMAD.MOV.U32 R0, RZ, RZ, RZ ;  /* 0x000000ffff007224 */ /* 0x000fcc00078e00ff */
[----:B------:R0:W2:Y:S01]  /*2380*/  @!P0 LDG.E.EL R0, desc[UR6][R26.64] ;  /* 0x000000061a008981 */ /* 0x0000a2000c2e1900 */
[----:B------:R-:W-:Y:S02]  /*2390*/  P2R R77, PR, RZ, 0x4 ;  /* 0x00000004ff4d7803 */ /* 0x000fe40000000000 */
[-C--:B---3--:R-:W-:Y:S02]  /*23a0*/  FSETP.GEU.AND P2, PT, R28, R5.reuse, PT ;  /* 0x000000051c00720b */ /* 0x088fe40003f4e000 */
[----:B------:R-:W-:Y:S01]  /*23b0*/  FSETP.NAN.AND P1, PT, R5, R5, PT ;  /* 0x000000050500720b */ /* 0x000fe20003f28000 */
[----:B0-----:R-:W-:-:S04]  /*23c0*/  VIADD R27, R59, 0x7e ;  /* 0x0000007e3b1b7836 */ /* 0x001fc80000000000 */
[----:B------:R-:W-:-:S06]  /*23d0*/  IMAD.WIDE R26, R27, 0x4, R48 ;  /* 0x000000041b1a7825 */ /* 0x000fcc00078e0230 */
[----:B------:R-:W-:Y:S01]  /*23e0*/  @P2 FSEL R5, R5, R28, P1 ;  /* 0x0000001c05052208 */ /* 0x000fe20000800000 */
[----:B------:R-:W-:-:S06]  /*23f0*/  IMAD.MOV.U32 R28, RZ, RZ, RZ ;  /* 0x000000ffff1c7224 */ /* 0x000fcc00078e00ff */
[----:B------:R-:W3:Y:S01]  /*2400*/  @!P0 LDG.E.EL R28, desc[UR6][R26.64] ;  /* 0x000000061a1c8981 */ /* 0x000ee2000c2e1900 */
[----:B------:R-:W-:Y:S01]  /*2410*/  P2R R69, PR, RZ, 0x4 ;  /* 0x00000004ff457803 */ /* 0x000fe20000000000 */
[----:B------:R-:W-:-:S04]  /*2420*/  VIADD R25, R59, 0xf8 ;  /* 0x000000f83b197836 */ /* 0x000fc80000000000 */
[----:B------:R-:W-:Y:S01]  /*2430*/  IMAD.WIDE R24, R25, 0x4, R48 ;  /* 0x0000000419187825 */ /* 0x000fe200078e0230 */
[-C--:B--2---:R-:W-:Y:S02]  /*2440*/  FSETP.GEU.AND P2, PT, R5, R0.reuse, PT ;  /* 0x000000000500720b */ /* 0x084fe40003f4e000 */
[----:B------:R-:W-:Y:S02]  /*2450*/  FSETP.NAN.AND P1, PT, R0, R0, PT ;  /* 0x000000000000720b */ /* 0x000fe40003f28000 */
[----:B------:R-:W-:-:S09]  /*2460*/  P2R R41, PR, RZ, 0x4 ;  /* 0x00000004ff297803 */ /* 0x000fd20000000000 */
[----:B------:R-:W-:-:S04]  /*2470*/  @P2 FSEL R0, R0, R5, P1 ;  /* 0x0000000500002208 */ /* 0x000fc80000800000 */
[-C--:B----4-:R-:W-:Y:S02]  /*2480*/  FSETP.GEU.AND P2, PT, R0, R87.reuse, PT ;  /* 0x000000570000720b */ /* 0x090fe40003f4e000 */
[----:B------:R-:W-:Y:S02]  /*2490*/  FSETP.NAN.AND P1, PT, R87, R87, PT ;  /* 0x000000575700720b */ /* 0x000fe40003f28000 */
[----:B------:R-:W-:-:S09]  /*24a0*/  P2R R33, PR, RZ, 0x4 ;  /* 0x00000004ff217803 */ /* 0x000fd20000000000 */
[----:B------:R-:W-:-:S04]  /*24b0*/  @P2 FSEL R87, R87, R0, P1 ;  /* 0x0000000057572208 */ /* 0x000fc80000800000 */
[-C--:B---3--:R-:W-:Y:S02]  /*24c0*/  FSETP.GEU.AND P2, PT, R87, R28.reuse, PT ;  /* 0x0000001c5700720b */ /* 0x088fe40003f4e000 */
[----:B------:R-:W-:-:S11]  /*24d0*/  FSETP.NAN.AND P1, PT, R28, R28, PT ;  /* 0x0000001c1c00720b */ /* 0x000fd60003f28000 */
[----:B------:R-:W-:Y:S01]  /*24e0*/  @P2 FSEL R28, R28, R87, P1 ;  /* 0x000000571c1c2208 */ /* 0x000fe20000800000 */
[----:B------:R-:W-:-:S06]  /*24f0*/  IMAD.MOV.U32 R87, RZ, RZ, RZ ;  /* 0x000000ffff577224 */ /* 0x000fcc00078e00ff */
[----:B------:R0:W2:Y:S01]  /*2500*/  @!P0 LDG.E.EL R87, desc[UR6][R24.64] ;  /* 0x0000000618578981 */ /* 0x0000a2000c2e1900 */
[----:B------:R-:W-:Y:S01]  /*2510*/  VIADD R27, R59, 0xf9 ;  /* 0x000000f93b1b7836 */ /* 0x000fe20000000000 */
[----:B------:R-:W-:-:S03]  /*2520*/  P2R R5, PR, RZ, 0x4 ;  /* 0x00000004ff057803 */ /* 0x000fc60000000000 */
[----:B------:R-:W-:-:S05]  /*2530*/  IMAD.WIDE R26, R27, 0x4, R48 ;  /* 0x000000041b1a7825 */ /* 0x000fca00078e0230 */
[----:B------:R-:W3:Y:S01]  /*2540*/  @!P0 LDG.E.EL R50, desc[UR6][R26.64] ;  /* 0x000000061a328981 */ /* 0x000ee2000c2e1900 */
[----:B0-----:R-:W-:-:S04]  /*2550*/  VIADD R25, R65, 0xfa ;  /* 0x000000fa41197836 */ /* 0x001fc80000000000 */
[----:B------:R-:W-:Y:S01]  /*2560*/  IMAD.WIDE R24, R25, 0x4, R48 ;  /* 0x0000000419187825 */ /* 0x000fe200078e0230 */
[-C--:B--2---:R-:W-:Y:S02]  /*2570*/  FSETP.GEU.AND P2, PT, R28, R87.reuse, PT ;  /* 0x000000571c00720b */ /* 0x084fe40003f4e000 */
[----:B------:R-:W-:-:S11]  /*2580*/  FSETP.NAN.AND P1, PT, R87, R87, PT ;  /* 0x000000575700720b */ /* 0x000fd60003f28000 */
[----:B------:R-:W-:Y:S01]  /*2590*/  @P2 FSEL R87, R87, R28, P1 ;  /* 0x0000001c57572208 */ /* 0x000fe20000800000 */
        /* <DEDUP_REMOVED lines=11> */
[----:B------:R-:W-:Y:S01]  /*2650*/  @P2 SEL R28, R28, R29, P1 ;  /* 0x0000001d1c1c2207 */ /* 0x000fe20000800000 */
        /* <DEDUP_REMOVED lines=11> */
[----:B------:R-:W-:Y:S01]  /*2710*/  @P2 SEL R29, R29, R30, P1 ;  /* 0x0000001e1d1d2207 */ /* 0x000fe20000800000 */
[----:B------:R-:W-:-:S06]  /*2720*/  IMAD.MOV.U32 R30, RZ, RZ, RZ ;  /* 0x000000ffff1e7224 */ /* 0x000fcc00078e00ff */
[----:B------:R0:W2:Y:S01]  /*2730*/  @!P3 LDG.E.EL R30, desc[UR6][R24.64] ;  /* 0x00000006181eb981 */ /* 0x0000a2000c2e1900 */
[----:B------:R-:W-:Y:S02]  /*2740*/  P2R R66, PR, RZ, 0x4 ;  /* 0x00000004ff427803 */ /* 0x000fe40000000000 */
[----:B------:R-:W-:Y:S01]  /*2750*/  P2R R82, PR, RZ, 0x10 ;  /* 0x00000010ff527803 */ /* 0x000fe20000000000 */
[----:B------:R-:W-:Y:S01]  /*2760*/  VIADD R55, R55, 0xfa ;  /* 0x000000fa37377836 */ /* 0x000fe20000000000 */
[----:B---3--:R-:W-:Y:S02]  /*2770*/  FSETP.NAN.AND P4, PT, R31, R31, PT ;  /* 0x0000001f1f00720b */ /* 0x008fe40003f88000 */
[----:B0-----:R-:W-:Y:S01]  /*2780*/  CS2R R24, SRZ ;  /* 0x0000000000187805 */ /* 0x001fe2000001ff00 */
[----:B------:R-:W-:Y:S02]  /*2790*/  VIADD R57, R57, 0xfa ;  /* 0x000000fa39397836 */ /* 0x000fe40000000000 */
[----:B------:R-:W-:-:S02]  /*27a0*/  VIADD R53, R53, 0xfa ;  /* 0x000000fa35357836 */ /* 0x000fc40000000000 */
[----:B------:R-:W-:Y:S02]  /*27b0*/  IMAD.MOV.U32 R26, RZ, RZ, RZ ;  /* 0x000000ffff1a7224 */ /* 0x000fe400078e00ff */
[----:B------:R-:W-:Y:S02]  /*27c0*/  VIADD R59, R59, 0xfa ;  /* 0x000000fa3b3b7836 */ /* 0x000fe40000000000 */
[----:B------:R-:W-:Y:S01]  /*27d0*/  IMAD.MOV.U32 R27, RZ, RZ, RZ ;  /* 0x000000ffff1b7224 */ /* 0x000fe200078e00ff */
[-C--:B--2---:R-:W-:Y:S02]  /*27e0*/  FSETP.GEU.AND P1, PT, R67, R30.reuse, PT ;  /* 0x0000001e4300720b */ /* 0x084fe40003f2e000 */
[----:B------:R-:W-:-:S11]  /*27f0*/  FSETP.NAN.AND P2, PT, R30, R30, PT ;  /* 0x0000001e1e00720b */ /* 0x000fd60003f48000 */
[----:B------:R-:W-:Y:S02]  /*2800*/  @P1 SEL R30, R30, R67, P2 ;  /* 0x000000431e1e1207 */ /* 0x000fe40001000000 */
[----:B------:R-:W-:Y:S02]  /*2810*/  P2R R67, PR, RZ, 0x2 ;  /* 0x00000002ff437803 */ /* 0x000fe40000000000 */
[----:B------:R-:W-:-:S04]  /*2820*/  ISETP.NE.AND P1, PT, R68, RZ, PT ;  /* 0x000000ff4400720c */ /* 0x000fc80003f25270 */
        /* <DEDUP_REMOVED lines=19> */
[----:B------:R-:W-:Y:S02]  /*2960*/  ISETP.NE.AND P1, PT, R78, RZ, PT ;  /* 0x000000ff4e00720c */ /* 0x000fe40003f25270 */
[----:B------:R-:W-:Y:S02]  /*2970*/  FSETP.GEU.AND P2, PT, R54, R31, PT ;  /* 0x0000001f3600720b */ /* 0x000fe40003f4e000 */
[----:B------:R-:W-:Y:S02]  /*2980*/  P2R R78, PR, RZ, 0x2 ;  /* 0x00000002ff4e7803 */ /* 0x000fe40000000000 */
[----:B------:R-:W-:-:S04]  /*2990*/  ISETP.NE.AND P1, PT, R79, RZ, PT ;  /* 0x000000ff4f00720c */ /* 0x000fc80003f25270 */
[----:B------:R-:W-:Y:S02]  /*29a0*/  P2R R79, PR, RZ, 0x2 ;  /* 0x00000002ff4f7803 */ /* 0x000fe40000000000 */
[----:B------:R-:W-:-:S04]  /*29b0*/  ISETP.NE.AND P1, PT, R80, RZ, PT ;  /* 0x000000ff5000720c */ /* 0x000fc80003f25270 */
[----:B------:R-:W-:Y:S02]  /*29c0*/  P2R R80, PR, RZ, 0x2 ;  /* 0x00000002ff507803 */ /* 0x000fe40000000000 */
[----:B------:R-:W-:Y:S02]  /*29d0*/  ISETP.NE.AND P1, PT, R81, RZ, PT ;  /* 0x000000ff5100720c */ /* 0x000fe40003f25270 */
[----:B------:R-:W-:Y:S01]  /*29e0*/  @P2 SEL R31, R31, R54, P4 ;  /* 0x000000361f1f2207 */ /* 0x000fe20002000000 */
[----:B------:R-:W-:Y:S01]  /*29f0*/  IMAD.WIDE R54, R55, 0x4, R48 ;  /* 0x0000000437367825 */ /* 0x000fe200078e0230 */
[----:B------:R-:W-:Y:S02]  /*2a00*/  P2R R81, PR, RZ, 0x2 ;  /* 0x00000002ff517803 */ /* 0x000fe40000000000 */
[----:B------:R-:W-:Y:S02]  /*2a10*/  ISETP.NE.AND P1, PT, R82, RZ, PT ;  /* 0x000000ff5200720c */ /* 0x000fe40003f25270 */
[----:B------:R0:W2:Y:S02]  /*2a20*/  @!P0 LDG.E.EL R24, desc[UR6][R54.64] ;  /* 0x0000000636188981 */ /* 0x0000a4000c2e1900 */
[----:B------:R-:W-:-:S02]  /*2a30*/  P2R R82, PR, RZ, 0x2 ;  /* 0x00000002ff527803 */ /* 0x000fc40000000000 */
[----:B------:R-:W-:-:S04]  /*2a40*/  ISETP.NE.AND P1, PT, R58, RZ, PT ;  /* 0x000000ff3a00720c */ /* 0x000fc80003f25270 */
[----:B------:R-:W-:Y:S02]  /*2a50*/  P2R R83, PR, RZ, 0x2 ;  /* 0x00000002ff537803 */ /* 0x000fe40000000000 */
[----:B------:R-:W-:Y:S01]  /*2a60*/  ISETP.NE.AND P1, PT, R56, RZ, PT ;  /* 0x000000ff3800720c */ /* 0x000fe20003f25270 */
[----:B------:R-:W-:-:S05]  /*2a70*/  IMAD.WIDE R56, R57, 0x4, R48 ;  /* 0x0000000439387825 */ /* 0x000fca00078e0230 */
[----:B------:R-:W3:Y:S01]  /*2a80*/  @!P0 LDG.E.EL R25, desc[UR6][R56.64] ;  /* 0x0000000638198981 */ /* 0x000ee2000c2e1900 */
[----:B------:R-:W-:Y:S02]  /*2a90*/  P2R R85, PR, RZ, 0x4 ;  /* 0x00000004ff557803 */ /* 0x000fe40000000000 */
[----:B------:R-:W-:Y:S01]  /*2aa0*/  ISETP.NE.AND P2, PT, R52, RZ, PT ;  /* 0x000000ff3400720c */ /* 0x000fe20003f45270 */
[----:B------:R-:W-:-:S05]  /*2ab0*/  IMAD.WIDE R52, R53, 0x4, R48 ;  /* 0x0000000435347825 */ /* 0x000fca00078e0230 */
[----:B------:R1:W4:Y:S01]  /*2ac0*/  @!P0 LDG.E.EL R26, desc[UR6][R52.64] ;  /* 0x00000006341a8981 */ /* 0x000322000c2e1900 */
[----:B------:R-:W-:Y:S02]  /*2ad0*/  IMAD.WIDE R58, R59, 0x4, R48 ;  /* 0x000000043b3a7825 */ /* 0x000fe400078e0230 */
[----:B------:R-:W1:Y:S03]  /*2ae0*/  LDC.64 R48, c[0x0][0x218] ;  /* 0x00008600ff307b82 */ /* 0x000e660000000a00 */
[----:B------:R-:W5:Y:S01]  /*2af0*/  @!P0 LDG.E.EL R27, desc[UR6][R58.64] ;  /* 0x000000063a1b8981 */ /* 0x000f62000c2e1900 */
[----:B0-----:R-:W-:-:S05]  /*2b00*/  IMAD.HI R54, R47, 0x2ef7722f, RZ ;  /* 0x2ef7722f2f367827 */ /* 0x001fca00078e02ff */
[----:B------:R-:W-:-:S04]  /*2b10*/  SHF.R.U32.HI R55, RZ, 0x1f, R54 ;  /* 0x0000001fff377819 */ /* 0x000fc80000011636 */
[----:B------:R-:W-:-:S05]  /*2b20*/  LEA.HI.SX32 R55, R54, R55, 0xf ;  /* 0x0000003736377211 */ /* 0x000fca00078f7aff */
[----:B------:R-:W-:-:S04]  /*2b30*/  IMAD R54, R55, -0xae6c0, R47 ;  /* 0xfff5194037367824 */ /* 0x000fc800078e022f */
[----:B------:R-:W-:-:S04]  /*2b40*/  IMAD R55, R55, 0x15cd80, R54 ;  /* 0x0015cd8037377824 */ /* 0x000fc800078e0236 */
[----:B-1----:R-:W-:-:S05]  /*2b50*/  IMAD.WIDE R52, R55, 0x4, R48 ;  /* 0x0000000437347825 */ /* 0x002fca00078e0230 */
[----:B------:R0:W-:Y:S01]  /*2b60*/  @!P3 STG.E.128 desc[UR6][R52.64], R28 ;  /* 0x0000001c3400b986 */ /* 0x0001e2000c101d06 */
[----:B------:R-:W-:Y:S02]  /*2b70*/  P2R R84, PR, RZ, 0x2 ;  /* 0x00000002ff547803 */ /* 0x000fe40000000000 */
[-C--:B--2---:R-:W-:Y:S02]  /*2b80*/  FSETP.GEU.AND P3, PT, R63, R24.reuse, PT ;  /* 0x000000183f00720b */ /* 0x084fe40003f6e000 */
[----:B------:R-:W-:-:S11]  /*2b90*/  FSETP.NAN.AND P4, PT, R24, R24, PT ;  /* 0x000000181800720b */ /* 0x000fd60003f88000 */
[----:B------:R-:W-:Y:S02]  /*2ba0*/  @P3 SEL R24, R24, R63, P4 ;  /* 0x0000003f18183207 */ /* 0x000fe40002000000 */
[-C--:B---3--:R-:W-:Y:S02]  /*2bb0*/  FSETP.GEU.AND P4, PT, R60, R25.reuse, PT ;  /* 0x000000193c00720b */ /* 0x088fe40003f8e000 */
[----:B------:R-:W-:-:S11]  /*2bc0*/  FSETP.NAN.AND P5, PT, R25, R25, PT ;  /* 0x000000191900720b */ /* 0x000fd60003fa8000 */
[----:B------:R-:W-:Y:S02]  /*2bd0*/  @P4 SEL R25, R25, R60, P5 ;  /* 0x0000003c19194207 */ /* 0x000fe40002800000 */
[-C--:B----4-:R-:W-:Y:S02]  /*2be0*/  FSETP.GEU.AND P5, PT, R61, R26.reuse, PT ;  /* 0x0000001a3d00720b */ /* 0x090fe40003fae000 */
[----:B------:R-:W-:-:S11]  /*2bf0*/  FSETP.NAN.AND P6, PT, R26, R26, PT ;  /* 0x0000001a1a00720b */ /* 0x000fd60003fc8000 */
[----:B------:R-:W-:Y:S02]  /*2c00*/  @P5 SEL R26, R26, R61, P6 ;  /* 0x0000003d1a1a5207 */ /* 0x000fe40003000000 */
[-C--:B-----5:R-:W-:Y:S02]  /*2c10*/  FSETP.GEU.AND P6, PT, R50, R27.reuse, PT ;  /* 0x0000001b3200720b */ /* 0x0a0fe40003fce000 */
[----:B------:R-:W-:Y:S02]  /*2c20*/  FSETP.NAN.AND P1, PT, R27, R27, PT ;  /* 0x0000001b1b00720b */ /* 0x000fe40003f28000 */
[----:B------:R-:W-:Y:S02]  /*2c30*/  P2R R47, PR, RZ, 0x8 ;  /* 0x00000008ff2f7803 */ /* 0x000fe40000000000 */
[----:B------:R-:W-:-:S07]  /*2c40*/  ISETP.NE.AND P3, PT, R8, RZ, PT ;  /* 0x000000ff0800720c */ /* 0x000fce0003f65270 */
[----:B------:R-:W-:Y:S02]  /*2c50*/  @P6 SEL R27, R27, R50, P1 ;  /* 0x000000321b1b6207 */ /* 0x000fe40000800000 */
[----:B------:R-:W-:-:S04]  /*2c60*/  ISETP.NE.AND P1, PT, R84, RZ, PT ;  /* 0x000000ff5400720c */ /* 0x000fc80003f25270 */
[----:B------:R-:W-:Y:S02]  /*2c70*/  SEL R8, RZ, 0x1, !P1 ;  /* 0x00000001ff087807 */ /* 0x000fe40004800000 */
[----:B------:R-:W-:Y:S02]  /*2c80*/  ISETP.NE.AND P1, PT, R83, RZ, PT ;  /* 0x000000ff5300720c */ /* 0x000fe40003f25270 */
[----:B0-----:R-:W-:Y:S02]  /*2c90*/  P2R R52, PR, RZ, 0x10 ;  /* 0x00000010ff347803 */ /* 0x001fe40000000000 */
[----:B------:R-:W-:Y:S02]  /*2ca0*/  ISETP.NE.AND P4, PT, R9, RZ, PT ;  /* 0x000000ff0900720c */ /* 0x000fe40003f85270 */
[----:B------:R-:W-:Y:S02]  /*2cb0*/  SEL R9, RZ, 0x1, !P1 ;  /* 0x00000001ff097807 */ /* 0x000fe40004800000 */
[----:B------:R-:W-:-:S02]  /*2cc0*/  ISETP.NE.AND P1, PT, R82, RZ, PT ;  /* 0x000000ff5200720c */ /* 0x000fc40003f25270 */
[----:B------:R-:W-:Y:S02]  /*2cd0*/  P2R R53, PR, RZ, 0x20 ;  /* 0x00000020ff357803 */ /* 0x000fe40000000000 */
[----:B------:R-:W-:Y:S02]  /*2ce0*/  ISETP.NE.AND P5, PT, R10, RZ, PT ;  /* 0x000000ff0a00720c */ /* 0x000fe40003fa5270 */
[----:B------:R-:W-:Y:S02]  /*2cf0*/  SEL R10, RZ, 0x1, !P1 ;  /* 0x00000001ff0a7807 */ /* 0x000fe40004800000 */
[----:B------:R-:W-:Y:S02]  /*2d00*/  ISETP.NE.AND P1, PT, R81, RZ, PT ;  /* 0x000000ff5100720c */ /* 0x000fe40003f25270 */
[----:B------:R-:W-:Y:S02]  /*2d10*/  P2R R50, PR, RZ, 0x40 ;  /* 0x00000040ff327803 */ /* 0x000fe40000000000 */
[----:B------:R-:W-:-:S02]  /*2d20*/  ISETP.NE.AND P6, PT, R11, RZ, PT ;  /* 0x000000ff0b00720c */ /* 0x000fc40003fc5270 */
[----:B------:R-:W-:Y:S02]  /*2d30*/  SEL R11, RZ, 0x1, !P1 ;  /* 0x00000001ff0b7807 */ /* 0x000fe40004800000 */
[----:B------:R-:W-:-:S04]  /*2d40*/  ISETP.NE.AND P1, PT, R80, RZ, PT ;  /* 0x000000ff5000720c */ /* 0x000fc80003f25270 */
        /* <DEDUP_REMOVED lines=8> */
[----:B------:R-:W-:-:S04]  /*2dd0*/  SEL R8, R8, 0x2, P1 ;  /* 0x0000000208087807 */ /* 0x000fc80000800000 */
[----:B------:R-:W-:Y:S02]  /*2de0*/  SEL R8, R8, 0x3, P6 ;  /* 0x0000000308087807 */ /* 0x000fe40003000000 */
        /* <DEDUP_REMOVED lines=33> */
[----:B------:R-:W-:Y:S02]  /*3000*/  ISETP.NE.AND P1, PT, R75, RZ, PT ;  /* 0x000000ff4b00720c */ /* 0x000fe40003f25270 */
[----:B------:R-:W-:Y:S02]  /*3010*/  P2R R23, PR, RZ, 0x40 ;  /* 0x00000040ff177803 */ /* 0x000fe40000000000 */
[----:B------:R-:W-:Y:S02]  /*3020*/  ISETP.NE.AND P6, PT, R34, RZ, PT ;  /* 0x000000ff2200720c */ /* 0x000fe40003fc5270 */
[----:B------:R-:W-:-:S02]  /*3030*/  SEL R9, R9, 0x2, P1 ;  /* 0x0000000209097807 */ /* 0x000fc40000800000 */
[----:B------:R-:W-:Y:S02]  /*3040*/  P2R R22, PR, RZ, 0x40 ;  /* 0x00000040ff167803 */ /* 0x000fe40000000000 */
[----:B------:R-:W-:Y:S02]  /*3050*/  ISETP.NE.AND P6, PT, R35, RZ, PT ;  /* 0x000000ff2300720c */ /* 0x000fe40003fc5270 */
[----:B------:R-:W-:Y:S02]  /*3060*/  ISETP.NE.AND P1, PT, R74, RZ, PT ;  /* 0x000000ff4a00720c */ /* 0x000fe40003f25270 */
[----:B------:R-:W-:Y:S02]  /*3070*/  P2R R21, PR, RZ, 0x40 ;  /* 0x00000040ff157803 */ /* 0x000fe40000000000 */
[----:B------:R-:W-:Y:S02]  /*3080*/  SEL R10, R10, 0x2, P1 ;  /* 0x000000020a0a7807 */ /* 0x000fe40000800000 */
[----:B------:R-:W-:-:S02]  /*3090*/  ISETP.NE.AND P6, PT, R36, RZ, PT ;  /* 0x000000ff2400720c */ /* 0x000fc40003fc5270 */
[----:B------:R-:W-:Y:S02]  /*30a0*/  ISETP.NE.AND P1, PT, R73, RZ, PT ;  /* 0x000000ff4900720c */ /* 0x000fe40003f25270 */
[----:B------:R-:W-:Y:S02]  /*30b0*/  P2R R20, PR, RZ, 0x40 ;  /* 0x00000040ff147803 */ /* 0x000fe40000000000 */
[----:B------:R-:W-:Y:S02]  /*30c0*/  SEL R11, R11, 0x2, P1 ;  /* 0x000000020b0b7807 */ /* 0x000fe40000800000 */
[----:B------:R-:W-:Y:S02]  /*30d0*/  ISETP.NE.AND P6, PT, R37, RZ, PT ;  /* 0x000000ff2500720c */ /* 0x000fe40003fc5270 */
[----:B------:R-:W-:Y:S02]  /*30e0*/  ISETP.NE.AND P1, PT, R72, RZ, PT ;  /* 0x000000ff4800720c */ /* 0x000fe40003f25270 */
[----:B------:R-:W-:-:S02]  /*30f0*/  P2R R19, PR, RZ, 0x40 ;  /* 0x00000040ff137803 */ /* 0x000fc40000000000 */
[----:B------:R-:W-:Y:S02]  /*3100*/  SEL R28, R28, 0x2, P1 ;  /* 0x000000021c1c7807 */ /* 0x000fe40000800000 */
        /* <DEDUP_REMOVED lines=12> */
[----:B------:R-:W-:-:S04]  /*31d0*/  ISETP.NE.AND P6, PT, R41, RZ, PT ;  /* 0x000000ff2900720c */ /* 0x000fc80003fc5270 */
[----:B------:R-:W-:Y:S02]  /*31e0*/  SEL R31, R31, 0x3, P6 ;  /* 0x000000031f1f7807 */ /* 0x000fe40003000000 */
[----:B------:R-:W-:Y:S02]  /*31f0*/  ISETP.NE.AND P6, PT, R4, RZ, PT ;  /* 0x000000ff0400720c */ /* 0x000fe40003fc5270 */
[----:B------:R-:W-:Y:S02]  /*3200*/  SEL R9, R9, 0x3, P5 ;  /* 0x0000000309097807 */ /* 0x000fe40002800000 */
[----:B------:R-:W-:Y:S02]  /*3210*/  SEL R8, R8, 0x4, P6 ;  /* 0x0000000408087807 */ /* 0x000fe40003000000 */
[----:B------:R-:W-:Y:S02]  /*3220*/  ISETP.NE.AND P6, PT, R5, RZ, PT ;  /* 0x000000ff0500720c */ /* 0x000fe40003fc5270 */
[----:B------:R-:W-:-:S02]  /*3230*/  SEL R10, R10, 0x3, P4 ;  /* 0x000000030a0a7807 */ /* 0x000fc40002000000 */
[----:B------:R-:W-:Y:S02]  /*3240*/  SEL R9, R9, 0x4, P6 ;  /* 0x0000000409097807 */ /* 0x000fe40003000000 */
[----:B------:R-:W-:Y:S02]  /*3250*/  ISETP.NE.AND P6, PT, R18, RZ, PT ;  /* 0x000000ff1200720c */ /* 0x000fe40003fc5270 */
[----:B------:R-:W-:Y:S02]  /*3260*/  P2R R56, PR, RZ, 0x1 ;  /* 0x00000001ff387803 */ /* 0x000fe40000000000 */
[----:B------:R-:W-:Y:S02]  /*3270*/  SEL R10, R10, 0x4, P6 ;  /* 0x000000040a0a7807 */ /* 0x000fe40003000000 */
[----:B------:R-:W-:Y:S02]  /*3280*/  SEL R11, R11, 0x3, P3 ;  /* 0x000000030b0b7807 */ /* 0x000fe40001800000 */
[----:B------:R-:W-:-:S02]  /*3290*/  ISETP.NE.AND P6, PT, R19, RZ, PT ;  /* 0x000000ff1300720c */ /* 0x000fc40003fc5270 */
[----:B------:R-:W-:Y:S02]  /*32a0*/  ISETP.NE.AND P0, PT, R64, RZ, PT ;  /* 0x000000ff4000720c */ /* 0x000fe40003f05270 */
[----:B------:R-:W-:Y:S02]  /*32b0*/  SEL R11, R11, 0x4, P6 ;  /* 0x000000040b0b7807 */ /* 0x000fe40003000000 */
[----:B------:R-:W-:Y:S02]  /*32c0*/  SEL R28, R28, 0x3, P0 ;  /* 0x000000031c1c7807 */ /* 0x000fe40000000000 */
[----:B------:R-:W-:Y:S02]  /*32d0*/  ISETP.NE.AND P6, PT, R20, RZ, PT ;  /* 0x000000ff1400720c */ /* 0x000fe40003fc5270 */
[----:B------:R-:W-:Y:S02]  /*32e0*/  SEL R29, R29, 0x3, P2 ;  /* 0x000000031d1d7807 */ /* 0x000fe40001000000 */
[----:B------:R-:W-:-:S02]  /*32f0*/  SEL R28, R28, 0x4, P6 ;  /* 0x000000041c1c7807 */ /* 0x000fc40003000000 */
[----:B------:R-:W-:Y:S02]  /*3300*/  ISETP.NE.AND P6, PT, R21, RZ, PT ;  /* 0x000000ff1500720c */ /* 0x000fe40003fc5270 */
[----:B------:R-:W-:Y:S02]  /*3310*/  ISETP.NE.AND P1, PT, R68, RZ, PT ;  /* 0x000000ff4400720c */ /* 0x000fe40003f25270 */
[----:B------:R-:W-:Y:S02]  /*3320*/  SEL R29, R29, 0x4, P6 ;  /* 0x000000041d1d7807 */ /* 0x000fe40003000000 */
[----:B------:R-:W-:Y:S02]  /*3330*/  SEL R30, R30, 0x3, P1 ;  /* 0x000000031e1e7807 */ /* 0x000fe40000800000 */
[----:B------:R-:W-:-:S04]  /*3340*/  ISETP.NE.AND P6, PT, R22, RZ, PT ;  /* 0x000000ff1600720c */ /* 0x000fc80003fc5270 */
        /* <DEDUP_REMOVED lines=29> */
[----:B------:R-:W-:Y:S01]  /*3520*/  ISETP.NE.AND P6, PT, R13, RZ, PT ;  /* 0x000000ff0d00720c */ /* 0x000fe20003fc5270 */
[----:B------:R-:W0:Y:S03]  /*3530*/  S2R R22, SR_TID.X ;  /* 0x0000000000167919 */ /* 0x000e260000002100 */
[----:B------:R-:W-:Y:S02]  /*3540*/  SEL R29, R29, 0x6, P6 ;  /* 0x000000061d1d7807 */ /* 0x000fe40003000000 */
[----:B------:R-:W-:Y:S02]  /*3550*/  ISETP.NE.AND P6, PT, R12, RZ, PT ;  /* 0x000000ff0c00720c */ /* 0x000fe40003fc5270 */
[----:B------:R-:W-:-:S02]  /*3560*/  ISETP.NE.AND P2, PT, R65, RZ, PT ;  /* 0x000000ff4100720c */ /* 0x000fc40003f45270 */
[----:B------:R-:W-:Y:S02]  /*3570*/  SEL R8, R8, 0x7, P6 ;  /* 0x0000000708087807 */ /* 0x000fe40003000000 */
[----:B------:R-:W-:Y:S02]  /*3580*/  ISETP.NE.AND P4, PT, R45, RZ, PT ;  /* 0x000000ff2d00720c */ /* 0x000fe40003f85270 */
[----:B------:R-:W-:Y:S02]  /*3590*/  ISETP.NE.AND P6, PT, R42, RZ, PT ;  /* 0x000000ff2a00720c */ /* 0x000fe40003fc5270 */
[----:B------:R-:W-:Y:S02]  /*35a0*/  SEL R20, R8, 0x8, P2 ;  /* 0x0000000808147807 */ /* 0x000fe40001000000 */
[----:B------:R-:W-:Y:S02]  /*35b0*/  ISETP.NE.AND P1, PT, R66, RZ, PT ;  /* 0x000000ff4200720c */ /* 0x000fe40003f25270 */
[----:B------:R-:W-:-:S02]  /*35c0*/  SEL R9, R9, 0x7, P6 ;  /* 0x0000000709097807 */ /* 0x000fc40003000000 */
[----:B------:R-:W-:Y:S02]  /*35d0*/  SEL R11, R11, 0x7, P4 ;  /* 0x000000070b0b7807 */ /* 0x000fe40002000000 */
[----:B------:R-:W-:Y:S01]  /*35e0*/  ISETP.NE.AND P2, PT, R85, RZ, PT ;  /* 0x000000ff5500720c */ /* 0x000fe20003f45270 */
[----:B------:R-:W-:Y:S01]  /*35f0*/  IMAD.MOV.U32 R16, RZ, RZ, RZ ;  /* 0x000000ffff107224 */ /* 0x000fe200078e00ff */
[----:B------:R-:W-:Y:S02]  /*3600*/  ISETP.NE.AND P5, PT, R46, RZ, PT ;  /* 0x000000ff2e00720c */ /* 0x000fe40003fa5270 */
[----:B------:R-:W-:Y:S02]  /*3610*/  LOP3.LUT R17, R6, 0x7f, R7, 0xf8, !PT ;  /* 0x0000007f06117812 */ /* 0x000fe400078ef807 */
[----:B------:R-:W-:Y:S02]  /*3620*/  ISETP.NE.AND P0, PT, R43, RZ, PT ;  /* 0x000000ff2b00720c */ /* 0x000fe40003f05270 */
[----:B------:R-:W-:-:S02]  /*3630*/  SEL R37, R9, 0x8, P1 ;  /* 0x0000000809257807 */ /* 0x000fc40000800000 */
[----:B------:R-:W-:Y:S02]  /*3640*/  SEL R41, R11, 0x8, P2 ;  /* 0x000000080b297807 */ /* 0x000fe40001000000 */
[----:B------:R-:W-:Y:S02]  /*3650*/  SEL R10, R10, 0x7, P5 ;  /* 0x000000070a0a7807 */ /* 0x000fe40002800000 */
[----:B------:R-:W-:Y:S02]  /*3660*/  ISETP.NE.AND P1, PT, R67, RZ, PT ;  /* 0x000000ff4300720c */ /* 0x000fe40003f25270 */
[----:B------:R-:W-:Y:S01]  /*3670*/  ISETP.NE.AND P2, PT, R0, RZ, PT ;  /* 0x000000ff0000720c */ /* 0x000fe20003f45270 */
[----:B------:R-:W-:Y:S01]  /*3680*/  IMAD.HI R0, R17, -0x7319a973, R16 ;  /* 0x8ce6568d11007827 */ /* 0x000fe200078e0210 */
[----:B------:R-:W-:Y:S02]  /*3690*/  ISETP.NE.AND P4, PT, R52, RZ, PT ;  /* 0x000000ff3400720c */ /* 0x000fe40003f85270 */
[----:B------:R-:W-:Y:S01]  /*36a0*/  SEL R29, R29, 0x7, P0 ;  /* 0x000000071d1d7807 */ /* 0x000fe20000000000 */
[----:B------:R-:W-:Y:S01]  /*36b0*/  IMAD.HI R16, R51, 0x2ef7722f, RZ ;  /* 0x2ef7722f33107827 */ /* 0x000fe200078e02ff */
[----:B------:R-:W-:-:S02]  /*36c0*/  SEL R39, R10, 0x8, P1 ;  /* 0x000000080a277807 */ /* 0x000fc40000800000 */
[----:B------:R-:W-:Y:S01]  /*36d0*/  LOP3.LUT R11, R17, 0x180, RZ, 0xfc, !PT ;  /* 0x00000180110b7812 */ /* 0x000fe200078efcff */
[----:B------:R-:W-:Y:S01]  /*36e0*/  IMAD.MOV.U32 R10, RZ, RZ, RZ ;  /* 0x000000ffff0a7224 */ /* 0x000fe200078e00ff */
[----:B------:R-:W-:Y:S02]  /*36f0*/  SEL R43, R29, 0x8, P4 ;  /* 0x000000081d2b7807 */ /* 0x000fe40002000000 */
[----:B------:R-:W-:Y:S01]  /*3700*/  SHF.R.U32.HI R29, RZ, 0x1f, R16 ;  /* 0x0000001fff1d7819 */ /* 0x000fe20000011610 */
[----:B------:R-:W-:Y:S01]  /*3710*/  IMAD.HI R10, R11, -0x7319a973, R10 ;  /* 0x8ce6568d0b0a7827 */ /* 0x000fe200078e020a */
[----:B------:R-:W-:Y:S02]  /*3720*/  LOP3.LUT R9, R17, 0x200, RZ, 0xfc, !PT ;  /* 0x0000020011097812 */ /* 0x000fe400078efcff */
[----:B------:R-:W-:Y:S01]  /*3730*/  SHF.R.U32.HI R21, RZ, 0x1f, R0 ;  /* 0x0000001fff157819 */ /* 0x000fe20000011600 */
[----:B------:R-:W-:Y:S01]  /*3740*/  IMAD.MOV.U32 R8, RZ, RZ, RZ ;  /* 0x000000ffff087224 */ /* 0x000fe200078e00ff */
[----:B------:R-:W-:-:S02]  /*3750*/  LEA.HI.SX32 R35, R16, R29, 0xf ;  /* 0x0000001d10237211 */ /* 0x000fc400078f7aff */
[----:B------:R-:W-:Y:S01]  /*3760*/  LEA.HI.SX32 R21, R0, R21, 0x15 ;  /* 0x0000001500157211 */ /* 0x000fe200078faaff */
[----:B------:R-:W-:Y:S01]  /*3770*/  IMAD.HI R8, R9, -0x7319a973, R8 ;  /* 0x8ce6568d09087827 */ /* 0x000fe200078e0208 */
[----:B------:R-:W-:Y:S02]  /*3780*/  SHF.R.U32.HI R31, RZ, 0x1f, R10 ;  /* 0x0000001fff1f7819 */ /* 0x000fe4000001160a */
[----:B------:R-:W-:Y:S01]  /*3790*/  ISETP.NE.AND P6, PT, R50, RZ, PT ;  /* 0x000000ff3200720c */ /* 0x000fe20003fc5270 */
[----:B------:R-:W-:Y:S01]  /*37a0*/  IMAD R50, R35, -0xae6c0, R51 ;  /* 0xfff5194023327824 */ /* 0x000fe200078e0233 */
[----:B------:R-:W-:Y:S02]  /*37b0*/  PRMT R0, R37, 0x7604, R20 ;  /* 0x0000760425007816 */ /* 0x000fe40000000014 */
[----:B------:R-:W-:Y:S02]  /*37c0*/  ISETP.NE.AND P0, PT, R56, RZ, PT ;  /* 0x000000ff3800720c */ /* 0x000fe40003f05270 */
[----:B------:R-:W-:-:S02]  /*37d0*/  SHF.R.U32.HI R33, RZ, 0x1f, R8 ;  /* 0x0000001fff217819 */ /* 0x000fc40000011608 */
[----:B------:R-:W-:Y:S01]  /*37e0*/  LEA.HI.SX32 R31, R10, R31, 0x15 ;  /* 0x0000001f0a1f7211 */ /* 0x000fe200078faaff */
[----:B0-----:R-:W-:Y:S01]  /*37f0*/  IMAD.SHL.U32 R10, R22, 0x4, RZ ;  /* 0x00000004160a7824 */ /* 0x001fe200078e00ff */
[----:B------:R-:W-:Y:S01]  /*3800*/  PRMT R0, R39, 0x7054, R0 ;  /* 0x0000705427007816 */ /* 0x000fe20000000000 */
[----:B------:R-:W-:Y:S01]  /*3810*/  IMAD R39, R35, 0x15cd80, R50 ;  /* 0x0015cd8023277824 */ /* 0x000fe200078e0232 */
[----:B------:R-:W-:Y:S01]  /*3820*/  UPRMT UR4, UR5, 0x654, UR4 ;  /* 0x0000065405047896 */ /* 0x000fe20008000004 */
[----:B------:R-:W-:Y:S02]  /*3830*/  LEA.HI.SX32 R33, R8, R33, 0x15 ;  /* 0x0000002108217211 */ /* 0x000fe400078faaff */
[----:B------:R-:W-:Y:S01]  /*3840*/  PRMT R8, R41, 0x654, R0 ;  /* 0x0000065429087816 */ /* 0x000fe20000000000 */
[----:B------:R-:W-:Y:S01]  /*3850*/  IMAD.WIDE R48, R39, 0x4, R48 ;  /* 0x0000000427307825 */ /* 0x000fe200078e0230 */
[----:B------:R-:W-:Y:S02]  /*3860*/  LOP3.LUT R41, R10, 0x1fc, RZ, 0xc0, !PT ;  /* 0x000001fc0a297812 */ /* 0x000fe400078ec0ff */
[----:B------:R-:W-:-:S02]  /*3870*/  ISETP.NE.AND P3, PT, R44, RZ, PT ;  /* 0x000000ff2c00720c */ /* 0x000fc40003f65270 */
[----:B------:R-:W-:Y:S01]  /*3880*/  @!P0 STG.E.128 desc[UR6][R48.64], R24 ;  /* 0x0000001830008986 */ /* 0x000fe2000c101d06 */
[C---:B------:R-:W-:Y:S01]  /*3890*/  LOP3.LUT R15, R17.reuse, 0x80, RZ, 0xfc, !PT ;  /* 0x00000080110f7812 */ /* 0x040fe200078efcff */
[----:B------:R-:W-:Y:S01]  /*38a0*/  IMAD.MOV.U32 R14, RZ, RZ, RZ ;  /* 0x000000ffff0e7224 */ /* 0x000fe200078e00ff */
[----:B------:R-:W-:Y:S01]  /*38b0*/  LOP3.LUT R5, R17, 0x300, RZ, 0xfc, !PT ;  /* 0x0000030011057812 */ /* 0x000fe200078efcff */
[----:B------:R0:W-:Y:S01]  /*38c0*/  STS [R41+UR4], R8 ;  /* 0x0000000829007988 */ /* 0x0001e20008000804 */
[----:B------:R-:W-:Y:S01]  /*38d0*/  SEL R28, R28, 0x7, P3 ;  /* 0x000000071c1c7807 */ /* 0x000fe20001800000 */
[----:B------:R-:W-:Y:S01]  /*38e0*/  IMAD.MOV.U32 R4, RZ, RZ, RZ ;  /* 0x000000ffff047224 */ /* 0x000fe200078e00ff */
[----:B------:R-:W-:Y:S02]  /*38f0*/  ISETP.NE.AND P3, PT, R47, RZ, PT ;  /* 0x000000ff2f00720c */ /* 0x000fe40003f65270 */
[----:B------:R-:W-:Y:S01]  /*3900*/  ISETP.NE.AND P4, PT, R3, RZ, PT ;  /* 0x000000ff0300720c */ /* 0x000fe20003f85270 */
[----:B------:R-:W-:Y:S01]  /*3910*/  IMAD.HI R14, R15, -0x7319a973, R14 ;  /* 0x8ce6568d0f0e7827 */ /* 0x000fe200078e020e */
[----:B------:R-:W-:-:S03]  /*3920*/  SEL R28, R28, 0x8, P3 ;  /* 0x000000081c1c7807 */ /* 0x000fc60001800000 */
[----:B------:R-:W-:Y:S01]  /*3930*/  IMAD.HI R4, R5, -0x7319a973, R4 ;  /* 0x8ce6568d05047827 */ /* 0x000fe200078e0204 */
[----:B------:R-:W-:Y:S02]  /*3940*/  ISETP.NE.AND P3, PT, R2, RZ, PT ;  /* 0x000000ff0200720c */ /* 0x000fe40003f65270 */
[----:B------:R-:W-:Y:S02]  /*3950*/  SEL R19, R19, 0x6, P4 ;  /* 0x0000000613137807 */ /* 0x000fe40002000000 */
[----:B------:R-:W-:Y:S02]  /*3960*/  ISETP.NE.AND P1, PT, R62, RZ, PT ;  /* 0x000000ff3e00720c */ /* 0x000fe40003f25270 */
[----:B------:R-:W-:Y:S02]  /*3970*/  SHF.R.U32.HI R23, RZ, 0x1f, R14 ;  /* 0x0000001fff177819 */ /* 0x000fe4000001160e */
[----:B------:R-:W-:Y:S02]  /*3980*/  SHF.R.U32.HI R37, RZ, 0x1f, R4 ;  /* 0x0000001fff257819 */ /* 0x000fe40000011604 */
[----:B------:R-:W-:-:S02]  /*3990*/  SEL R18, R18, 0x6, P2 ;  /* 0x0000000612127807 */ /* 0x000fc40001000000 */
[----:B------:R-:W-:Y:S02]  /*39a0*/  ISETP.NE.AND P5, PT, R53, RZ, PT ;  /* 0x000000ff3500720c */ /* 0x000fe40003fa5270 */
[----:B------:R-:W-:Y:S01]  /*39b0*/  SEL R0, R19, 0x7, P3 ;  /* 0x0000000713007807 */ /* 0x000fe20001800000 */
[----:B------:R-:W-:Y:S01]  /*39c0*/  IMAD R16, R21, -0xe89, R17 ;  /* 0xfffff17715107824 */ /* 0x000fe200078e0211 */
[C---:B------:R-:W-:Y:S02]  /*39d0*/  LOP3.LUT R13, R17.reuse, 0x100, RZ, 0xfc, !PT ;  /* 0x00000100110d7812 */ /* 0x040fe400078efcff */
[C---:B------:R-:W-:Y:S02]  /*39e0*/  LOP3.LUT R7, R17.reuse, 0x280, RZ, 0xfc, !PT ;  /* 0x0000028011077812 */ /* 0x040fe400078efcff */
[----:B------:R-:W-:Y:S02]  /*39f0*/  LOP3.LUT R3, R17, 0x380, RZ, 0xfc, !PT ;  /* 0x0000038011037812 */ /* 0x000fe400078efcff */
[----:B------:R-:W-:-:S02]  /*3a00*/  LEA.HI.SX32 R23, R14, R23, 0x15 ;  /* 0x000000170e177211 */ /* 0x000fc400078faaff */
[----:B------:R-:W-:Y:S02]  /*3a10*/  LEA.HI.SX32 R37, R4, R37, 0x15 ;  /* 0x0000002504257211 */ /* 0x000fe400078faaff */
[----:B------:R-:W-:Y:S02]  /*3a20*/  ISETP.GE.AND P0, PT, R17, 0x2b9b00, PT ;  /* 0x002b9b001100780c */ /* 0x000fe40003f06270 */
[----:B------:R-:W-:Y:S02]  /*3a30*/  SEL R18, R18, 0x7, P1 ;  /* 0x0000000712127807 */ /* 0x000fe40000800000 */
[----:B------:R-:W-:Y:S02]  /*3a40*/  PRMT R4, R43, 0x7604, R28 ;  /* 0x000076042b047816 */ /* 0x000fe4000000001c */
[----:B------:R-:W-:Y:S01]  /*3a50*/  SEL R17, R0, 0x8, P5 ;  /* 0x0000000800117807 */ /* 0x000fe20002800000 */
[----:B------:R-:W-:Y:S01]  /*3a60*/  IMAD R16, R21, 0xf00, R16 ;  /* 0x00000f0015107824 */ /* 0x000fe200078e0210 */
[----:B------:R-:W-:Y:S01]  /*3a70*/  SEL R21, R18, 0x8, P6 ;  /* 0x0000000812157807 */ /* 0x000fe20003000000 */
[----:B------:R-:W-:Y:S01]  /*3a80*/  IMAD R14, R23, -0xe89, R15 ;  /* 0xfffff177170e7824 */ /* 0x000fe200078e020f */
[----:B------:R-:W-:Y:S01]  /*3a90*/  LOP3.LUT R22, R22, 0x7f, RZ, 0xc0, !PT ;  /* 0x0000007f16167812 */ /* 0x000fe200078ec0ff */
[----:B------:R-:W-:Y:S01]  /*3aa0*/  BAR.SYNC.DEFER_BLOCKING 0x0 ;  /* 0x0000000000007b1d */ /* 0x000fe20000010000 */
[----:B------:R-:W-:Y:S01]  /*3ab0*/  PRMT R4, R17, 0x7054, R4 ;  /* 0x0000705411047816 */ /* 0x000fe20000000004 */
[----:B------:R-:W-:-:S03]  /*3ac0*/  IMAD R14, R23, 0xf00, R14 ;  /* 0x00000f00170e7824 */ /* 0x000fc600078e020e */
[----:B------:R-:W-:Y:S01]  /*3ad0*/  PRMT R4, R21, 0x654, R4 ;  /* 0x0000065415047816 */ /* 0x000fe20000000004 */
[----:B------:R-:W1:Y:S04]  /*3ae0*/  LDS.U8 R39, [R22+UR4] ;  /* 0x0000000416277984 */ /* 0x000e680008000000 */
[----:B------:R-:W2:Y:S04]  /*3af0*/  LDS.U8 R17, [R22+UR4+0x80] ;  /* 0x0000800416117984 */ /* 0x000ea80008000000 */
[----:B------:R-:W3:Y:S04]  /*3b00*/  LDS.U8 R21, [R22+UR4+0x100] ;  /* 0x0001000416157984 */ /* 0x000ee80008000000 */
[----:B------:R-:W4:Y:S01]  /*3b10*/  LDS.U8 R23, [R22+UR4+0x180] ;  /* 0x0001800416177984 */ /* 0x000f220008000000 */
[----:B------:R-:W-:Y:S01]  /*3b20*/  BAR.SYNC.DEFER_BLOCKING 0x0 ;  /* 0x0000000000007b1d */ /* 0x000fe20000010000 */
[----:B------:R-:W-:-:S04]  /*3b30*/  IMAD.MOV.U32 R12, RZ, RZ, RZ ;  /* 0x000000ffff0c7224 */ /* 0x000fc800078e00ff */
[----:B------:R-:W-:Y:S01]  /*3b40*/  IMAD.HI R12, R13, -0x7319a973, R12 ;  /* 0x8ce6568d0d0c7827 */ /* 0x000fe200078e020c */
[----:B------:R5:W-:Y:S02]  /*3b50*/  STS [R41+UR4], R4 ;  /* 0x0000000429007988 */ /* 0x000be40008000804 */
[----:B------:R-:W-:Y:S02]  /*3b60*/  BAR.SYNC.DEFER_BLOCKING 0x0 ;  /* 0x0000000000007b1d */ /* 0x000fe40000010000 */
[----:B------:R-:W-:Y:S01]  /*3b70*/  SHF.R.U32.HI R29, RZ, 0x1f, R12 ;  /* 0x0000001fff1d7819 */ /* 0x000fe2000001160c */
[----:B------:R-:W-:-:S03]  /*3b80*/  IMAD.MOV.U32 R2, RZ, RZ, RZ ;  /* 0x000000ffff027224 */ /* 0x000fc600078e00ff */
[----:B------:R-:W-:Y:S01]  /*3b90*/  LEA.HI.SX32 R29, R12, R29, 0x15 ;  /* 0x0000001d0c1d7211 */ /* 0x000fe200078faaff */
[----:B------:R-:W-:Y:S01]  /*3ba0*/  IMAD.MOV.U32 R6, RZ, RZ, RZ ;  /* 0x000000ffff067224 */ /* 0x000fe200078e00ff */
[----:B0-----:R-:W-:Y:S01]  /*3bb0*/  IADD3 R8, P2, R16, UR8, RZ ;  /* 0x0000000810087c10 */ /* 0x001fe2000ff5e0ff */
[----:B------:R-:W-:Y:S02]  /*3bc0*/  IMAD R10, R31, -0xe89, R11 ;  /* 0xfffff1771f0a7824 */ /* 0x000fe400078e020b */
[----:B------:R-:W-:Y:S01]  /*3bd0*/  IMAD R12, R29, -0xe89, R13 ;  /* 0xfffff1771d0c7824 */ /* 0x000fe200078e020d */
[----:B------:R-:W-:Y:S01]  /*3be0*/  ISETP.GE.AND P1, PT, R9, 0x2b9b00, PT ;  /* 0x002b9b000900780c */ /* 0x000fe20003f26270 */
[----:B------:R-:W-:-:S04]  /*3bf0*/  IMAD.HI R2, R3, -0x7319a973, R2 ;  /* 0x8ce6568d03027827 */ /* 0x000fc800078e0202 */
[----:B------:R-:W-:Y:S01]  /*3c00*/  IMAD R0, R33, -0xe89, R9 ;  /* 0xfffff17721007824 */ /* 0x000fe200078e0209 */
[----:B------:R-:W0:Y:S04]  /*3c10*/  LDS.U8 R25, [R22+UR4] ;  /* 0x0000000416197984 */ /* 0x000e280008000000 */
[----:B------:R-:W0:Y:S04]  /*3c20*/  LDS.U8 R27, [R22+UR4+0x80] ;  /* 0x00008004161b7984 */ /* 0x000e280008000000 */
[----:B------:R-:W0:Y:S01]  /*3c30*/  LDS.U8 R41, [R22+UR4+0x100] ;  /* 0x0001000416297984 */ /* 0x000e220008000000 */
[----:B------:R-:W-:Y:S01]  /*3c40*/  IMAD.HI R6, R7, -0x7319a973, R6 ;  /* 0x8ce6568d07067827 */ /* 0x000fe200078e0206 */
[----:B------:R-:W-:-:S03]  /*3c50*/  LEA.HI.X.SX32 R9, R16, UR9, 0x1, P2 ;  /* 0x0000000910097c11 */ /* 0x000fc600090f0eff */
[----:B------:R-:W-:Y:S01]  /*3c60*/  IMAD R31, R31, 0xf00, R10 ;  /* 0x00000f001f1f7824 */ /* 0x000fe200078e020a */
[----:B------:R-:W-:Y:S01]  /*3c70*/  IADD3 R10, P2, R14, UR8, RZ ;  /* 0x000000080e0a7c10 */ /* 0x000fe2000ff5e0ff */
[----:B------:R-:W-:Y:S01]  /*3c80*/  IMAD R29, R29, 0xf00, R12 ;  /* 0x00000f001d1d7824 */ /* 0x000fe200078e020c */
[----:B------:R-:W-:Y:S02]  /*3c90*/  SHF.R.U32.HI R19, RZ, 0x1f, R2 ;  /* 0x0000001fff137819 */ /* 0x000fe40000011602 */
[----:B------:R-:W-:Y:S02]  /*3ca0*/  ISETP.GE.AND P3, PT, R11, 0x2b9b00, PT ;  /* 0x002b9b000b00780c */ /* 0x000fe40003f66270 */
[----:B------:R-:W-:Y:S02]  /*3cb0*/  SHF.R.U32.HI R35, RZ, 0x1f, R6 ;  /* 0x0000001fff237819 */ /* 0x000fe40000011606 */
[----:B------:R-:W-:Y:S02]  /*3cc0*/  ISETP.GE.AND P5, PT, R15, 0x2b9b00, PT ;  /* 0x002b9b000f00780c */ /* 0x000fe40003fa6270 */
[----:B------:R-:W-:-:S02]  /*3cd0*/  LEA.HI.X.SX32 R11, R14, UR9, 0x1, P2 ;  /* 0x000000090e0b7c11 */ /* 0x000fc400090f0eff */
[----:B------:R-:W-:Y:S02]  /*3ce0*/  ISETP.GE.AND P4, PT, R13, 0x2b9b00, PT ;  /* 0x002b9b000d00780c */ /* 0x000fe40003f86270 */
[----:B-----5:R-:W-:Y:S01]  /*3cf0*/  IADD3 R4, P2, R29, UR8, RZ ;  /* 0x000000081d047c10 */ /* 0x020fe2000ff5e0ff */
[----:B-1----:R1:W-:Y:S01]  /*3d00*/  @!P0 STG.E.U8 desc[UR6][R8.64], R39 ;  /* 0x0000002708008986 */ /* 0x0023e2000c101106 */
[----:B------:R-:W-:Y:S01]  /*3d10*/  LEA.HI.SX32 R19, R2, R19, 0x15 ;  /* 0x0000001302137211 */ /* 0x000fe200078faaff */
[----:B------:R-:W-:Y:S01]  /*3d20*/  IMAD R2, R37, -0xe89, R5 ;  /* 0xfffff17725027824 */ /* 0x000fe200078e0205 */
[----:B------:R-:W-:Y:S02]  /*3d30*/  LEA.HI.SX32 R35, R6, R35, 0x15 ;  /* 0x0000002306237211 */ /* 0x000fe400078faaff */
[----:B------:R-:W-:Y:S02]  /*3d40*/  ISETP.GE.AND P0, PT, R5, 0x2b9b00, PT ;  /* 0x002b9b000500780c */ /* 0x000fe40003f06270 */
[----:B------:R-:W-:-:S02]  /*3d50*/  LEA.HI.X.SX32 R5, R29, UR9, 0x1, P2 ;  /* 0x000000091d057c11 */ /* 0x000fc400090f0eff */
[----:B------:R-:W-:Y:S01]  /*3d60*/  IADD3 R6, P2, R31, UR8, RZ ;  /* 0x000000081f067c10 */ /* 0x000fe2000ff5e0ff */
[----:B------:R-:W-:Y:S01]  /*3d70*/  IMAD R33, R33, 0xf00, R0 ;  /* 0x00000f0021217824 */ /* 0x000fe200078e0200 */
[----:B------:R-:W-:Y:S01]  /*3d80*/  ISETP.GE.AND P6, PT, R7, 0x2b9b00, PT ;  /* 0x002b9b000700780c */ /* 0x000fe20003fc6270 */
[----:B------:R-:W-:Y:S01]  /*3d90*/  IMAD R0, R35, -0xe89, R7 ;  /* 0xfffff17723007824 */ /* 0x000fe200078e0207 */
[----:B------:R-:W-:Y:S01]  /*3da0*/  LEA.HI.X.SX32 R7, R31, UR9, 0x1, P2 ;  /* 0x000000091f077c11 */ /* 0x000fe200090f0eff */
[----:B--2---:R2:W-:Y:S01]  /*3db0*/  @!P5 STG.E.U8 desc[UR6][R10.64], R17 ;  /* 0x000000110a00d986 */ /* 0x0045e2000c101106 */
[----:B------:R-:W-:Y:S02]  /*3dc0*/  IMAD R12, R19, -0xe89, R3 ;  /* 0xfffff177130c7824 */ /* 0x000fe400078e0203 */
[----:B------:R-:W-:Y:S01]  /*3dd0*/  IMAD R0, R35, 0xf00, R0 ;  /* 0x00000f0023007824 */ /* 0x000fe200078e0200 */
[----:B---3--:R2:W-:Y:S01]  /*3de0*/  @!P4 STG.E.U8 desc[UR6][R4.64], R21 ;  /* 0x000000150400c986 */ /* 0x0085e2000c101106 */
[----:B------:R-:W-:Y:S01]  /*3df0*/  IMAD R37, R37, 0xf00, R2 ;  /* 0x00000f0025257824 */ /* 0x000fe200078e0202 */
[----:B-1----:R-:W-:-:S02]  /*3e00*/  IADD3 R8, P4, R33, UR8, RZ ;  /* 0x0000000821087c10 */ /* 0x002fc4000ff9e0ff */
[----:B----4-:R2:W-:Y:S01]  /*3e10*/  @!P3 STG.E.U8 desc[UR6][R6.64], R23 ;  /* 0x000000170600b986 */ /* 0x0105e2000c101106 */
[----:B------:R-:W-:Y:S01]  /*3e20*/  ISETP.GE.AND P3, PT, R3, 0x2b9b00, PT ;  /* 0x002b9b000300780c */ /* 0x000fe20003f66270 */
[----:B------:R-:W-:Y:S01]  /*3e30*/  IMAD R19, R19, 0xf00, R12 ;  /* 0x00000f0013137824 */ /* 0x000fe200078e020c */
[----:B------:R-:W-:Y:S02]  /*3e40*/  IADD3 R2, P5, R0, UR8, RZ ;  /* 0x0000000800027c10 */ /* 0x000fe4000ffbe0ff */
[----:B------:R-:W-:Y:S02]  /*3e50*/  IADD3 R12, P2, R37, UR8, RZ ;  /* 0x00000008250c7c10 */ /* 0x000fe4000ff5e0ff */
[----:B------:R-:W-:Y:S02]  /*3e60*/  LEA.HI.X.SX32 R9, R33, UR9, 0x1, P4 ;  /* 0x0000000921097c11 */ /* 0x000fe4000a0f0eff */
[----:B------:R-:W-:Y:S02]  /*3e70*/  LEA.HI.X.SX32 R3, R0, UR9, 0x1, P5 ;  /* 0x0000000900037c11 */ /* 0x000fe4000a8f0eff */
[----:B------:R-:W-:-:S02]  /*3e80*/  LEA.HI.X.SX32 R13, R37, UR9, 0x1, P2 ;  /* 0x00000009250d7c11 */ /* 0x000fc400090f0eff */
[----:B------:R-:W-:Y:S01]  /*3e90*/  IADD3 R14, P4, R19, UR8, RZ ;  /* 0x00000008130e7c10 */ /* 0x000fe2000ff9e0ff */
[----:B0-----:R2:W-:Y:S03]  /*3ea0*/  @!P1 STG.E.U8 desc[UR6][R8.64], R25 ;  /* 0x0000001908009986 */ /* 0x0015e6000c101106 */
[----:B------:R-:W-:Y:S01]  /*3eb0*/  LEA.HI.X.SX32 R15, R19, UR9, 0x1, P4 ;  /* 0x00000009130f7c11 */ /* 0x000fe2000a0f0eff */
[----:B------:R2:W-:Y:S04]  /*3ec0*/  @!P6 STG.E.U8 desc[UR6][R2.64], R27 ;  /* 0x0000001b0200e986 */ /* 0x0005e8000c101106 */
[----:B------:R2:W-:Y:S01]  /*3ed0*/  @!P0 STG.E.U8 desc[UR6][R12.64], R41 ;  /* 0x000000290c008986 */ /* 0x0005e2000c101106 */
[----:B------:R-:W-:Y:S05]  /*3ee0*/  @P3 EXIT ;  /* 0x000000000000394d */ /* 0x000fea0003800000 */
[----:B--2---:R-:W0:Y:S04]  /*3ef0*/  LDS.U8 R3, [R22+UR4+0x180] ;  /* 0x0001800416037984 */ /* 0x004e280008000000 */
[----:B0-----:R-:W-:Y:S01]  /*3f00*/  STG.E.U8 desc[UR6][R14.64], R3 ;  /* 0x000000030e007986 */ /* 0x001fe2000c101106 */
[----:B------:R-:W-:Y:S05]  /*3f10*/  EXIT ;  /* 0x000000000000794d */ /* 0x000fea0003800000 */
.L_x_0:
[----:B------:R-:W-:-:S00]  /*3f20*/  BRA `(.L_x_0) ;  /* 0xfffffffc00fc7947 */ /* 0x000fc0000383ffff */
[----:B------:R-:W-:-:S00]  /*3f30*/  NOP ;  /* 0x0000000000007918 */ /* 0x000fc00000000000 */
        /* <DEDUP_REMOVED lines=12> */
.L_x_1:


//--------------------- .nv.shared.triton_poi_fused_max_pool2d_with_indices_7 --------------------------
	.section	.nv.shared.triton_poi_fused_max_pool2d_with_indices_7,"aw",@nobits
	.sectionflags	@""
	.align	16
	.zero		1024


//--------------------- .nv.constant0.triton_poi_fused_max_pool2d_with_indices_7 --------------------------
	.section	.nv.constant0.triton_poi_fused_max_pool2d_with_indices_7,"a",@progbits
	.sectionflags	@""
	.align	4
.nv.constant0.triton_poi_fused_max_pool2d_with_indices_7:
	.zero		556
